	.target	sm_100a

	.elftype	@"ET_EXEC"


//--------------------- .note.nv.tkinfo           --------------------------
	.section	.note.nv.tkinfo,"",@"SHT_NOTE"
	.sectionflags	@"SHF_NOTE_NV_TKINFO"
	.tkinfo
        /*0018*/ 	.word	0x00000081
        /*0030*/ 	.string	""
        /*0030*/ 	.string	"ptxas-blackwell"
        /*0030*/ 	.string	"Cuda compilation tools, release 12.9, V12.9.86"
        /*0030*/ 	.string	"Build cuda_12.9.r12.9/compiler.36037853_0"
        /*0030*/ 	.string	"-v  -suppress-debug-info  -lineinfo  -arch sm_100a "



//--------------------- .note.nv.cuver            --------------------------
	.section	.note.nv.cuver,"",@"SHT_NOTE"
	.sectionflags	@"SHF_NOTE_NV_CUVER"
        /*0018*/ 	.short	0x0001
        /*001a*/ 	.short	0x0064
        /*001c*/ 	.short	0x0001
        /*001e*/ 	.short	0x0000
        /*0020*/ 	.short	0x0001
        /*0022*/ 	.short	0x0000


//--------------------- .nv.info                  --------------------------
	.section	.nv.info,"",@"SHT_CUDA_INFO"
	.align	4


	//----- nvinfo : EIATTR_REGCOUNT
	.align		4
        /*0000*/ 	.byte	0x04, 0x2f
        /*0002*/ 	.short	(.L_2 - .L_1)
	.align		4
.L_1:
        /*0004*/ 	.word	index@(attn_fwd)
        /*0008*/ 	.word	0x00000048


	//----- nvinfo : EIATTR_FRAME_SIZE
	.align		4
.L_2:
        /*000c*/ 	.byte	0x04, 0x11
        /*000e*/ 	.short	(.L_4 - .L_3)
	.align		4
.L_3:
        /*0010*/ 	.word	index@(attn_fwd)
        /*0014*/ 	.word	0x00000000


	//----- nvinfo : EIATTR_MIN_STACK_SIZE
	.align		4
.L_4:
        /*0018*/ 	.byte	0x04, 0x12
        /*001a*/ 	.short	(.L_6 - .L_5)
	.align		4
.L_5:
        /*001c*/ 	.word	index@(attn_fwd)
        /*0020*/ 	.word	0x00000000
.L_6:


//--------------------- .nv.info.attn_fwd         --------------------------
	.section	.nv.info.attn_fwd,"",@"SHT_CUDA_INFO"
	.sectionflags	@""
	.align	4


	//----- nvinfo : EIATTR_CUDA_API_VERSION
	.align		4
        /*0000*/ 	.byte	0x04, 0x37
        /*0002*/ 	.short	(.L_8 - .L_7)
.L_7:
        /*0004*/ 	.word	0x00000081


	//----- nvinfo : EIATTR_KPARAM_INFO
	.align		4
.L_8:
        /*0008*/ 	.byte	0x04, 0x17
        /*000a*/ 	.short	(.L_10 - .L_9)
.L_9:
        /*000c*/ 	.word	0x00000000
        /*0010*/ 	.short	0x0019
        /*0012*/ 	.short	0x0080
        /*0014*/ 	.byte	0x00, 0xf4, 0x21, 0x00


	//----- nvinfo : EIATTR_KPARAM_INFO
	.align		4
.L_10:
        /*0018*/ 	.byte	0x04, 0x17
        /*001a*/ 	.short	(.L_12 - .L_11)
.L_11:
        /*001c*/ 	.word	0x00000000
        /*0020*/ 	.short	0x0018
        /*0022*/ 	.short	0x0078
        /*0024*/ 	.byte	0x00, 0xf4, 0x21, 0x00


	//----- nvinfo : EIATTR_KPARAM_INFO
	.align		4
.L_12:
        /*0028*/ 	.byte	0x04, 0x17
        /*002a*/ 	.short	(.L_14 - .L_13)
.L_13:
        /*002c*/ 	.word	0x00000000
        /*0030*/ 	.short	0x0017
        /*0032*/ 	.short	0x0070
        /*0034*/ 	.byte	0x00, 0xf0, 0x11, 0x00


	//----- nvinfo : EIATTR_KPARAM_INFO
	.align		4
.L_14:
        /*0038*/ 	.byte	0x04, 0x17
        /*003a*/ 	.short	(.L_16 - .L_15)
.L_15:
        /*003c*/ 	.word	0x00000000
        /*0040*/ 	.short	0x0016
        /*0042*/ 	.short	0x006c
        /*0044*/ 	.byte	0x00, 0xf0, 0x11, 0x00


	//----- nvinfo : EIATTR_KPARAM_INFO
	.align		4
.L_16:
        /*0048*/ 	.byte	0x04, 0x17
        /*004a*/ 	.short	(.L_18 - .L_17)
.L_17:
        /*004c*/ 	.word	0x00000000
        /*0050*/ 	.short	0x0015
        /*0052*/ 	.short	0x0068
        /*0054*/ 	.byte	0x00, 0xf0, 0x11, 0x00


	//----- nvinfo : EIATTR_KPARAM_INFO
	.align		4
.L_18:
        /*0058*/ 	.byte	0x04, 0x17
        /*005a*/ 	.short	(.L_20 - .L_19)
.L_19:
        /*005c*/ 	.word	0x00000000
        /*0060*/ 	.short	0x0014
        /*0062*/ 	.short	0x0064
        /*0064*/ 	.byte	0x00, 0xf0, 0x11, 0x00


	//----- nvinfo : EIATTR_KPARAM_INFO
	.align		4
.L_20:
        /*0068*/ 	.byte	0x04, 0x17
        /*006a*/ 	.short	(.L_22 - .L_21)
.L_21:
        /*006c*/ 	.word	0x00000000
        /*0070*/ 	.short	0x0013
        /*0072*/ 	.short	0x0060
        /*0074*/ 	.byte	0x00, 0xf0, 0x11, 0x00


	//----- nvinfo : EIATTR_KPARAM_INFO
	.align		4
.L_22:
        /*0078*/ 	.byte	0x04, 0x17
        /*007a*/ 	.short	(.L_24 - .L_23)
.L_23:
        /*007c*/ 	.word	0x00000000
        /*0080*/ 	.short	0x0012
        /*0082*/ 	.short	0x005c
        /*0084*/ 	.byte	0x00, 0xf0, 0x11, 0x00


	//----- nvinfo : EIATTR_KPARAM_INFO
	.align		4
.L_24:
        /*0088*/ 	.byte	0x04, 0x17
        /*008a*/ 	.short	(.L_26 - .L_25)
.L_25:
        /*008c*/ 	.word	0x00000000
        /*0090*/ 	.short	0x0011
        /*0092*/ 	.short	0x0058
        /*0094*/ 	.byte	0x00, 0xf0, 0x11, 0x00


	//----- nvinfo : EIATTR_KPARAM_INFO
	.align		4
.L_26:
        /*0098*/ 	.byte	0x04, 0x17
        /*009a*/ 	.short	(.L_28 - .L_27)
.L_27:
        /*009c*/ 	.word	0x00000000
        /*00a0*/ 	.short	0x0010
        /*00a2*/ 	.short	0x0054
        /*00a4*/ 	.byte	0x00, 0xf0, 0x11, 0x00


	//----- nvinfo : EIATTR_KPARAM_INFO
	.align		4
.L_28:
        /*00a8*/ 	.byte	0x04, 0x17
        /*00aa*/ 	.short	(.L_30 - .L_29)
.L_29:
        /*00ac*/ 	.word	0x00000000
        /*00b0*/ 	.short	0x000f
        /*00b2*/ 	.short	0x0050
        /*00b4*/ 	.byte	0x00, 0xf0, 0x11, 0x00


	//----- nvinfo : EIATTR_KPARAM_INFO
	.align		4
.L_30:
        /*00b8*/ 	.byte	0x04, 0x17
        /*00ba*/ 	.short	(.L_32 - .L_31)
.L_31:
        /*00bc*/ 	.word	0x00000000
        /*00c0*/ 	.short	0x000e
        /*00c2*/ 	.short	0x004c
        /*00c4*/ 	.byte	0x00, 0xf0, 0x11, 0x00


	//----- nvinfo : EIATTR_KPARAM_INFO
	.align		4
.L_32:
        /*00c8*/ 	.byte	0x04, 0x17
        /*00ca*/ 	.short	(.L_34 - .L_33)
.L_33:
        /*00cc*/ 	.word	0x00000000
        /*00d0*/ 	.short	0x000d
        /*00d2*/ 	.short	0x0048
        /*00d4*/ 	.byte	0x00, 0xf0, 0x11, 0x00


	//----- nvinfo : EIATTR_KPARAM_INFO
	.align		4
.L_34:
        /*00d8*/ 	.byte	0x04, 0x17
        /*00da*/ 	.short	(.L_36 - .L_35)
.L_35:
        /*00dc*/ 	.word	0x00000000
        /*00e0*/ 	.short	0x000c
        /*00e2*/ 	.short	0x0044
        /*00e4*/ 	.byte	0x00, 0xf0, 0x11, 0x00


	//----- nvinfo : EIATTR_KPARAM_INFO
	.align		4
.L_36:
        /*00e8*/ 	.byte	0x04, 0x17
        /*00ea*/ 	.short	(.L_38 - .L_37)
.L_37:
        /*00ec*/ 	.word	0x00000000
        /*00f0*/ 	.short	0x000b
        /*00f2*/ 	.short	0x0040
        /*00f4*/ 	.byte	0x00, 0xf0, 0x11, 0x00


	//----- nvinfo : EIATTR_KPARAM_INFO
	.align		4
.L_38:
        /*00f8*/ 	.byte	0x04, 0x17
        /*00fa*/ 	.short	(.L_40 - .L_39)
.L_39:
        /*00fc*/ 	.word	0x00000000
        /*0100*/ 	.short	0x000a
        /*0102*/ 	.short	0x003c
        /*0104*/ 	.byte	0x00, 0xf0, 0x11, 0x00


	//----- nvinfo : EIATTR_KPARAM_INFO
	.align		4
.L_40:
        /*0108*/ 	.byte	0x04, 0x17
        /*010a*/ 	.short	(.L_42 - .L_41)
.L_41:
        /*010c*/ 	.word	0x00000000
        /*0110*/ 	.short	0x0009
        /*0112*/ 	.short	0x0038
        /*0114*/ 	.byte	0x00, 0xf0, 0x11, 0x00


	//----- nvinfo : EIATTR_KPARAM_INFO
	.align		4
.L_42:
        /*0118*/ 	.byte	0x04, 0x17
        /*011a*/ 	.short	(.L_44 - .L_43)
.L_43:
        /*011c*/ 	.word	0x00000000
        /*0120*/ 	.short	0x0008
        /*0122*/ 	.short	0x0034
        /*0124*/ 	.byte	0x00, 0xf0, 0x11, 0x00


	//----- nvinfo : EIATTR_KPARAM_INFO
	.align		4
.L_44:
        /*0128*/ 	.byte	0x04, 0x17
        /*012a*/ 	.short	(.L_46 - .L_45)
.L_45:
        /*012c*/ 	.word	0x00000000
        /*0130*/ 	.short	0x0007
        /*0132*/ 	.short	0x0030
        /*0134*/ 	.byte	0x00, 0xf0, 0x11, 0x00


	//----- nvinfo : EIATTR_KPARAM_INFO
	.align		4
.L_46:
        /*0138*/ 	.byte	0x04, 0x17
        /*013a*/ 	.short	(.L_48 - .L_47)
.L_47:
        /*013c*/ 	.word	0x00000000
        /*0140*/ 	.short	0x0006
        /*0142*/ 	.short	0x002c
        /*0144*/ 	.byte	0x00, 0xf0, 0x11, 0x00


	//----- nvinfo : EIATTR_KPARAM_INFO
	.align		4
.L_48:
        /*0148*/ 	.byte	0x04, 0x17
        /*014a*/ 	.short	(.L_50 - .L_49)
.L_49:
        /*014c*/ 	.word	0x00000000
        /*0150*/ 	.short	0x0005
        /*0152*/ 	.short	0x0028
        /*0154*/ 	.byte	0x00, 0xf0, 0x11, 0x00


	//----- nvinfo : EIATTR_KPARAM_INFO
	.align		4
.L_50:
        /*0158*/ 	.byte	0x04, 0x17
        /*015a*/ 	.short	(.L_52 - .L_51)
.L_51:
        /*015c*/ 	.word	0x00000000
        /*0160*/ 	.short	0x0004
        /*0162*/ 	.short	0x0020
        /*0164*/ 	.byte	0x00, 0xf4, 0x21, 0x00


	//----- nvinfo : EIATTR_KPARAM_INFO
	.align		4
.L_52:
        /*0168*/ 	.byte	0x04, 0x17
        /*016a*/ 	.short	(.L_54 - .L_53)
.L_53:
        /*016c*/ 	.word	0x00000000
        /*0170*/ 	.short	0x0003
        /*0172*/ 	.short	0x0018
        /*0174*/ 	.byte	0x00, 0xf4, 0x21, 0x00


	//----- nvinfo : EIATTR_KPARAM_INFO
	.align		4
.L_54:
        /*0178*/ 	.byte	0x04, 0x17
        /*017a*/ 	.short	(.L_56 - .L_55)
.L_55:
        /*017c*/ 	.word	0x00000000
        /*0180*/ 	.short	0x0002
        /*0182*/ 	.short	0x0010
        /*0184*/ 	.byte	0x00, 0xf4, 0x21, 0x00


	//----- nvinfo : EIATTR_KPARAM_INFO
	.align		4
.L_56:
        /*0188*/ 	.byte	0x04, 0x17
        /*018a*/ 	.short	(.L_58 - .L_57)
.L_57:
        /*018c*/ 	.word	0x00000000
        /*0190*/ 	.short	0x0001
        /*0192*/ 	.short	0x0008
        /*0194*/ 	.byte	0x00, 0xf4, 0x21, 0x00


	//----- nvinfo : EIATTR_KPARAM_INFO
	.align		4
.L_58:
        /*0198*/ 	.byte	0x04, 0x17
        /*019a*/ 	.short	(.L_60 - .L_59)
.L_59:
        /*019c*/ 	.word	0x00000000
        /*01a0*/ 	.short	0x0000
        /*01a2*/ 	.short	0x0000
        /*01a4*/ 	.byte	0x00, 0xf4, 0x21, 0x00


	//----- nvinfo : EIATTR_SPARSE_MMA_MASK
	.align		4
.L_60:
        /*01a8*/ 	.byte	0x03, 0x50
        /*01aa*/ 	.short	0x0000


	//----- nvinfo : EIATTR_MAXREG_COUNT
	.align		4
        /*01ac*/ 	.byte	0x03, 0x1b
        /*01ae*/ 	.short	0x00ff


	//----- nvinfo : EIATTR_NUM_BARRIERS
	.align		4
        /*01b0*/ 	.byte	0x02, 0x4c
        /*01b2*/ 	.byte	0x01
	.zero		1


	//----- nvinfo : EIATTR_COOP_GROUP_MASK_REGIDS
	.align		4
        /*01b4*/ 	.byte	0x04, 0x29
        /*01b6*/ 	.short	(.L_62 - .L_61)


	//   ....[0]....
.L_61:
        /*01b8*/ 	.word	0xffffffff


	//   ....[1]....
        /*01bc*/ 	.word	0xffffffff


	//   ....[2]....
        /*01c0*/ 	.word	0xffffffff


	//   ....[3]....
        /*01c4*/ 	.word	0xffffffff


	//   ....[4]....
        /*01c8*/ 	.word	0xffffffff


	//   ....[5]....
        /*01cc*/ 	.word	0xffffffff


	//   ....[6]....
        /*01d0*/ 	.word	0xffffffff


	//   ....[7]....
        /*01d4*/ 	.word	0xffffffff


	//----- nvinfo : EIATTR_COOP_GROUP_INSTR_OFFSETS
	.align		4
.L_62:
        /*01d8*/ 	.byte	0x04, 0x28
        /*01da*/ 	.short	(.L_64 - .L_63)


	//   ....[0]....
.L_63:
        /*01dc*/ 	.word	0x00000d10


	//   ....[1]....
        /*01e0*/ 	.word	0x00000d50


	//   ....[2]....
        /*01e4*/ 	.word	0x00000d70


	//   ....[3]....
        /*01e8*/ 	.word	0x00000d90


	//   ....[4]....
        /*01ec*/ 	.word	0x000010f0


	//   ....[5]....
        /*01f0*/ 	.word	0x00001110


	//   ....[6]....
        /*01f4*/ 	.word	0x00001200


	//   ....[7]....
        /*01f8*/ 	.word	0x00001220


	//----- nvinfo : EIATTR_VRC_CTA_INIT_COUNT
	.align		4
.L_64:
        /*01fc*/ 	.byte	0x02, 0x4a
	.zero		1
	.zero		1


	//----- nvinfo : EIATTR_EXIT_INSTR_OFFSETS
	.align		4
        /*0200*/ 	.byte	0x04, 0x1c
        /*0202*/ 	.short	(.L_66 - .L_65)


	//   ....[0]....
.L_65:
        /*0204*/ 	.word	0x00002120


	//   ....[1]....
        /*0208*/ 	.word	0x00002150


	//----- nvinfo : EIATTR_REQNTID
	.align		4
.L_66:
        /*020c*/ 	.byte	0x04, 0x10
        /*020e*/ 	.short	(.L_68 - .L_67)
.L_67:
        /*0210*/ 	.word	0x00000080
        /*0214*/ 	.word	0x00000001
        /*0218*/ 	.word	0x00000001


	//----- nvinfo : EIATTR_CBANK_PARAM_SIZE
	.align		4
.L_68:
        /*021c*/ 	.byte	0x03, 0x19
        /*021e*/ 	.short	0x0088


	//----- nvinfo : EIATTR_PARAM_CBANK
	.align		4
        /*0220*/ 	.byte	0x04, 0x0a
        /*0222*/ 	.short	(.L_70 - .L_69)
	.align		4
.L_69:
        /*0224*/ 	.word	index@(.nv.constant0.attn_fwd)
        /*0228*/ 	.short	0x0380
        /*022a*/ 	.short	0x0088


	//----- nvinfo : EIATTR_SW_WAR
	.align		4
.L_70:
        /*022c*/ 	.byte	0x04, 0x36
        /*022e*/ 	.short	(.L_72 - .L_71)
.L_71:
        /*0230*/ 	.word	0x00000008
.L_72:


//--------------------- .nv.compat                --------------------------
	.section	.nv.compat,"",@"SHT_CUDA_COMPAT_INFO"
	.align	4
        /*0000*/ 	.byte	0x02, 0x02, 0x01, 0x00, 0x02, 0x05, 0x05, 0x00, 0x02, 0x03, 0x00, 0x00, 0x02, 0x06, 0x01, 0x00


//--------------------- .nv.callgraph             --------------------------
	.section	.nv.callgraph,"",@"SHT_CUDA_CALLGRAPH"
	.align	4
	.sectionentsize	8
	.align		4
        /*0000*/ 	.word	0x00000000
	.align		4
        /*0004*/ 	.word	0xffffffff
	.align		4
        /*0008*/ 	.word	0x00000000
	.align		4
        /*000c*/ 	.word	0xfffffffe
	.align		4
        /*0010*/ 	.word	0x00000000
	.align		4
        /*0014*/ 	.word	0xfffffffd
	.align		4
        /*0018*/ 	.word	0x00000000
	.align		4
        /*001c*/ 	.word	0xfffffffc


//--------------------- .nv.constant4             --------------------------
	.section	.nv.constant4,"a",@progbits
	.align	8
	.align		8
.nv.constant4:
        /*0000*/ 	.dword	_$_str


//--------------------- .text.attn_fwd            --------------------------
	.section	.text.attn_fwd,"ax",@progbits
	.align	128
        .global         attn_fwd
        .type           attn_fwd,@function
        .size           attn_fwd,(.L_x_3 - attn_fwd)
        .other          attn_fwd,@"STO_CUDA_ENTRY STV_DEFAULT"
attn_fwd:
.text.attn_fwd:
[----:B------:R-:W0:Y:S01]  /*0000*/  LDC R1, c[0x0][0x37c] ;  /* 0x0000df00ff017b82 */ /* 0x000e220000000800 */
[----:B------:R-:W1:Y:S07]  /*0010*/  S2R R5, SR_TID.X ;  /* 0x0000000000057919 */ /* 0x000e6e0000002100 */
[----:B------:R-:W2:Y:S01]  /*0020*/  S2UR UR6, SR_CTAID.Y ;  /* 0x00000000000679c3 */ /* 0x000ea20000002600 */
[----:B------:R-:W2:Y:S01]  /*0030*/  LDCU.64 UR4, c[0x0][0x3b0] ;  /* 0x00007600ff0477ac */ /* 0x000ea20008000a00 */
[----:B------:R-:W3:Y:S01]  /*0040*/  S2R R3, SR_CTAID.X ;  /* 0x0000000000037919 */ /* 0x000ee20000002500 */
[----:B------:R-:W4:Y:S05]  /*0050*/  LDCU.64 UR10, c[0x0][0x358] ;  /* 0x00006b00ff0a77ac */ /* 0x000f2a0008000a00 */
[----:B------:R-:W5:Y:S08]  /*0060*/  LDC R17, c[0x0][0x3b8] ;  /* 0x0000ee00ff117b82 */ /* 0x000f700000000800 */
[----:B------:R-:W0:Y:S01]  /*0070*/  LDC.64 R22, c[0x0][0x380] ;  /* 0x0000e000ff167b82 */ /* 0x000e220000000a00 */
[----:B--2---:R-:W-:-:S04]  /*0080*/  UIMAD UR4, UR6, UR4, URZ ;  /* 0x00000004060472a4 */ /* 0x004fc8000f8e02ff */
[----:B------:R-:W-:Y:S01]  /*0090*/  USHF.L.U32 UR7, UR4, 0x1, URZ ;  /* 0x0000000104077899 */ /* 0x000fe200080006ff */
[----:B-1----:R-:W-:Y:S02]  /*00a0*/  LOP3.LUT R10, R5, 0x1f, RZ, 0xc0, !PT ;  /* 0x0000001f050a7812 */ /* 0x002fe400078ec0ff */
[----:B------:R-:W-:Y:S02]  /*00b0*/  SHF.R.U32.HI R12, RZ, 0x5, R5 ;  /* 0x00000005ff0c7819 */ /* 0x000fe40000011605 */
[----:B---3--:R-:W-:Y:S02]  /*00c0*/  LEA R0, R3, R10, 0x5 ;  /* 0x0000000a03007211 */ /* 0x008fe400078e28ff */
[----:B------:R-:W-:-:S03]  /*00d0*/  SGXT.U32 R12, R12, 0x2 ;  /* 0x000000020c0c781a */ /* 0x000fc60000000000 */
[----:B------:R-:W-:Y:S01]  /*00e0*/  IMAD R2, R0, UR5, RZ ;  /* 0x0000000500027c24 */ /* 0x000fe2000f8e02ff */
[----:B------:R-:W-:Y:S01]  /*00f0*/  UIMAD.WIDE UR4, UR4, 0x2, URZ ;  /* 0x00000002040478a5 */ /* 0x000fe2000f8e02ff */
[----:B-----5:R-:W-:Y:S02]  /*0100*/  IMAD R4, R12, R17, RZ ;  /* 0x000000110c047224 */ /* 0x020fe400078e02ff */
[C---:B------:R-:W-:Y:S02]  /*0110*/  IMAD.SHL.U32 R3, R2.reuse, 0x2, RZ ;  /* 0x0000000202037824 */ /* 0x040fe400078e00ff */
[----:B------:R-:W-:Y:S01]  /*0120*/  IMAD.HI R2, R2, 0x2, RZ ;  /* 0x0000000202027827 */ /* 0x000fe200078e02ff */
[----:B------:R-:W-:Y:S02]  /*0130*/  LEA R7, R17, R4, 0x2 ;  /* 0x0000000411077211 */ /* 0x000fe400078e10ff */
[----:B0-----:R-:W-:Y:S01]  /*0140*/  IADD3 R22, P0, P1, R3, UR7, R22 ;  /* 0x0000000703167c10 */ /* 0x001fe2000f91e016 */
[----:B------:R-:W-:Y:S01]  /*0150*/  UMOV UR4, 0x400 ;  /* 0x0000040000047882 */ /* 0x000fe20000000000 */
[----:B------:R-:W0:Y:S01]  /*0160*/  LDCU UR7, c[0x0][0x3f0] ;  /* 0x00007e00ff0777ac */ /* 0x000e220008000800 */
[----:B------:R-:W-:Y:S01]  /*0170*/  IMAD R9, R17, 0x4, R7 ;  /* 0x0000000411097824 */ /* 0x000fe200078e0207 */
[----:B------:R-:W-:-:S02]  /*0180*/  IADD3.X R24, PT, PT, R2, UR5, R23, P0, P1 ;  /* 0x0000000502187c10 */ /* 0x000fc400087e2417 */
[C---:B------:R-:W-:Y:S02]  /*0190*/  LEA R2, P0, R4.reuse, R22, 0x1 ;  /* 0x0000001604027211 */ /* 0x040fe400078008ff */
[----:B------:R-:W-:Y:S02]  /*01a0*/  LEA R11, R17, R9, 0x2 ;  /* 0x00000009110b7211 */ /* 0x000fe400078e10ff */
[----:B------:R-:W-:Y:S02]  /*01b0*/  LEA.HI.X.SX32 R3, R4, R24, 0x1, P0 ;  /* 0x0000001804037211 */ /* 0x000fe400000f0eff */
[----:B------:R-:W-:Y:S01]  /*01c0*/  LEA.HI R4, R5, 0x1c, RZ, 0x1b ;  /* 0x0000001c05047811 */ /* 0x000fe200078fd8ff */
[----:B------:R-:W-:Y:S01]  /*01d0*/  IMAD R13, R17, 0x4, R11 ;  /* 0x00000004110d7824 */ /* 0x000fe200078e020b */
[-C--:B------:R-:W-:Y:S01]  /*01e0*/  LEA R6, P0, R7, R22.reuse, 0x1 ;  /* 0x0000001607067211 */ /* 0x080fe200078008ff */
[----:B----4-:R-:W2:Y:S01]  /*01f0*/  LDG.E.U16 R23, desc[UR10][R2.64] ;  /* 0x0000000a02177981 */ /* 0x010ea2000c1e1500 */
[----:B------:R-:W-:Y:S01]  /*0200*/  LEA R8, P1, R9, R22, 0x1 ;  /* 0x0000001609087211 */ /* 0x000fe200078208ff */
[----:B------:R-:W-:Y:S01]  /*0210*/  IMAD R21, R4, R17, RZ ;  /* 0x0000001104157224 */ /* 0x000fe200078e02ff */
[----:B------:R-:W-:-:S02]  /*0220*/  LEA.HI.X.SX32 R7, R7, R24, 0x1, P0 ;  /* 0x0000001807077211 */ /* 0x000fc400000f0eff */
[----:B------:R-:W-:Y:S02]  /*0230*/  LEA R14, P0, R11, R22, 0x1 ;  /* 0x000000160b0e7211 */ /* 0x000fe400078008ff */
[----:B------:R-:W-:Y:S01]  /*0240*/  LEA R4, R17, R13, 0x2 ;  /* 0x0000000d11047211 */ /* 0x000fe200078e10ff */
[----:B------:R-:W3:Y:S01]  /*0250*/  LDG.E.U16 R6, desc[UR10][R6.64] ;  /* 0x0000000a06067981 */ /* 0x000ee2000c1e1500 */
[-C--:B------:R-:W-:Y:S02]  /*0260*/  LEA.HI.X.SX32 R15, R11, R24.reuse, 0x1, P0 ;  /* 0x000000180b0f7211 */ /* 0x080fe400000f0eff */
[----:B------:R-:W-:Y:S01]  /*0270*/  LEA.HI.X.SX32 R9, R9, R24, 0x1, P1 ;  /* 0x0000001809097211 */ /* 0x000fe200008f0eff */
[----:B------:R-:W-:Y:S01]  /*0280*/  IMAD R11, R17, 0x4, R4 ;  /* 0x00000004110b7824 */ /* 0x000fe200078e0204 */
[-C--:B------:R-:W-:Y:S01]  /*0290*/  LEA R16, P0, R13, R22.reuse, 0x1 ;  /* 0x000000160d107211 */ /* 0x080fe200078008ff */
[----:B------:R-:W4:Y:S03]  /*02a0*/  LDG.E.U16 R14, desc[UR10][R14.64] ;  /* 0x0000000a0e0e7981 */ /* 0x000f26000c1e1500 */
[----:B------:R-:W-:Y:S01]  /*02b0*/  LEA R18, P1, R11, R22, 0x1 ;  /* 0x000000160b127211 */ /* 0x000fe200078208ff */
[----:B------:R1:W5:Y:S01]  /*02c0*/  LDG.E.U16 R25, desc[UR10][R8.64] ;  /* 0x0000000a08197981 */ /* 0x000362000c1e1500 */
[----:B------:R-:W-:-:S02]  /*02d0*/  LEA.HI.X.SX32 R17, R13, R24, 0x1, P0 ;  /* 0x000000180d117211 */ /* 0x000fc400000f0eff */
[----:B------:R-:W-:-:S04]  /*02e0*/  LEA.HI.X.SX32 R19, R11, R24, 0x1, P1 ;  /* 0x000000180b137211 */ /* 0x000fc800008f0eff */
[----:B------:R-:W3:Y:S01]  /*02f0*/  LDG.E.U16 R17, desc[UR10][R16.64] ;  /* 0x0000000a10117981 */ /* 0x000ee2000c1e1500 */
[----:B-1----:R-:W-:-:S03]  /*0300*/  LEA R8, P0, R4, R22, 0x1 ;  /* 0x0000001604087211 */ /* 0x002fc600078008ff */
[----:B------:R-:W4:Y:S01]  /*0310*/  LDG.E.U16 R19, desc[UR10][R18.64] ;  /* 0x0000000a12137981 */ /* 0x000f22000c1e1500 */
[----:B------:R-:W-:-:S05]  /*0320*/  LEA.HI.X.SX32 R9, R4, R24, 0x1, P0 ;  /* 0x0000001804097211 */ /* 0x000fca00000f0eff */
[----:B------:R-:W4:Y:S01]  /*0330*/  LDG.E.U16 R8, desc[UR10][R8.64] ;  /* 0x0000000a08087981 */ /* 0x000f22000c1e1500 */
[----:B------:R-:W-:-:S04]  /*0340*/  LEA R20, P2, R21, R22, 0x1 ;  /* 0x0000001615147211 */ /* 0x000fc800078408ff */
[----:B------:R-:W-:-:S05]  /*0350*/  LEA.HI.X.SX32 R21, R21, R24, 0x1, P2 ;  /* 0x0000001815157211 */ /* 0x000fca00010f0eff */
[----:B------:R1:W4:Y:S01]  /*0360*/  LDG.E.U16 R4, desc[UR10][R20.64] ;  /* 0x0000000a14047981 */ /* 0x000322000c1e1500 */
[----:B------:R-:W0:Y:S01]  /*0370*/  S2UR UR5, SR_CgaCtaId ;  /* 0x00000000000579c3 */ /* 0x000e220000008800 */
[----:B------:R-:W-:-:S04]  /*0380*/  SHF.R.S32.HI R2, RZ, 0x6, R5 ;  /* 0x00000006ff027819 */ /* 0x000fc80000011405 */
[----:B------:R-:W-:Y:S02]  /*0390*/  SGXT R2, R2, 0x1 ;  /* 0x000000010202781a */ /* 0x000fe40000000200 */
[----:B------:R-:W-:Y:S02]  /*03a0*/  SHF.L.U32 R13, R5, 0x1, RZ ;  /* 0x00000001050d7819 */ /* 0x000fe400000006ff */
[----:B------:R-:W-:-:S04]  /*03b0*/  LOP3.LUT R2, R2, 0x90, RZ, 0xc0, !PT ;  /* 0x0000009002027812 */ /* 0x000fc800078ec0ff */
[----:B------:R-:W-:-:S04]  /*03c0*/  LOP3.LUT R2, R2, 0x7e, R13, 0x78, !PT ;  /* 0x0000007e02027812 */ /* 0x000fc800078e780d */
[----:B------:R-:W-:Y:S01]  /*03d0*/  LOP3.LUT R3, R2, 0x20, RZ, 0x3c, !PT ;  /* 0x0000002002037812 */ /* 0x000fe200078e3cff */
[----:B0-----:R-:W-:Y:S02]  /*03e0*/  ULEA UR5, UR5, UR4, 0x18 ;  /* 0x0000000405057291 */ /* 0x001fe4000f8ec0ff */
[----:B------:R-:W-:Y:S01]  /*03f0*/  UISETP.GE.AND UP0, UPT, UR7, 0x1, UPT ;  /* 0x000000010700788c */ /* 0x000fe2000bf06270 */
[----:B------:R-:W-:Y:S01]  /*0400*/  IMAD.MOV.U32 R52, RZ, RZ, -0x800000 ;  /* 0xff800000ff347424 */ /* 0x000fe200078e00ff */
[----:B------:R-:W-:Y:S01]  /*0410*/  MOV R48, 0x3f800000 ;  /* 0x3f80000000307802 */ /* 0x000fe20000000f00 */
[----:B------:R-:W-:Y:S01]  /*0420*/  IMAD.MOV.U32 R11, RZ, RZ, 0x3f800000 ;  /* 0x3f800000ff0b7424 */ /* 0x000fe200078e00ff */
[----:B------:R-:W-:Y:S02]  /*0430*/  MOV R40, 0xff800000 ;  /* 0xff80000000287802 */ /* 0x000fe40000000f00 */
[----:B------:R-:W-:Y:S02]  /*0440*/  CS2R R32, SRZ ;  /* 0x0000000000207805 */ /* 0x000fe4000001ff00 */
[----:B------:R-:W-:-:S02]  /*0450*/  CS2R R34, SRZ ;  /* 0x0000000000227805 */ /* 0x000fc4000001ff00 */
[----:B-1----:R-:W-:Y:S02]  /*0460*/  CS2R R20, SRZ ;  /* 0x0000000000147805 */ /* 0x002fe4000001ff00 */
[----:B------:R-:W-:Y:S02]  /*0470*/  CS2R R26, SRZ ;  /* 0x00000000001a7805 */ /* 0x000fe4000001ff00 */
[----:B------:R-:W-:Y:S02]  /*0480*/  CS2R R28, SRZ ;  /* 0x00000000001c7805 */ /* 0x000fe4000001ff00 */
[----:B------:R-:W-:Y:S02]  /*0490*/  CS2R R30, SRZ ;  /* 0x00000000001e7805 */ /* 0x000fe4000001ff00 */
[----:B------:R-:W-:Y:S01]  /*04a0*/  LOP3.LUT R15, R5, 0x10, RZ, 0xc0, !PT ;  /* 0x00000010050f7812 */ /* 0x000fe200078ec0ff */
[----:B--2---:R0:W-:Y:S04]  /*04b0*/  STS.U16 [R2+UR5], R23 ;  /* 0x0000001702007988 */ /* 0x0041e80008000405 */
[----:B-----5:R1:W-:Y:S04]  /*04c0*/  STS.U16 [R2+UR5+0x200], R25 ;  /* 0x0002001902007988 */ /* 0x0203e80008000405 */
[----:B---3--:R-:W-:Y:S04]  /*04d0*/  STS.U16 [R2+UR5+0x400], R17 ;  /* 0x0004001102007988 */ /* 0x008fe80008000405 */
[----:B----4-:R-:W-:Y:S04]  /*04e0*/  STS.U16 [R2+UR5+0x600], R19 ;  /* 0x0006001302007988 */ /* 0x010fe80008000405 */
[----:B------:R-:W-:Y:S04]  /*04f0*/  STS.U16 [R3+UR5+0x100], R6 ;  /* 0x0001000603007988 */ /* 0x000fe80008000405 */
[----:B------:R-:W-:Y:S01]  /*0500*/  STS.U16 [R3+UR5+0x500], R8 ;  /* 0x0005000803007988 */ /* 0x000fe20008000405 */
[----:B0-----:R-:W-:-:S02]  /*0510*/  CS2R R22, SRZ ;  /* 0x0000000000167805 */ /* 0x001fc4000001ff00 */
[----:B-1----:R-:W-:Y:S01]  /*0520*/  CS2R R24, SRZ ;  /* 0x0000000000187805 */ /* 0x002fe2000001ff00 */
[----:B------:R0:W-:Y:S04]  /*0530*/  STS.U16 [R3+UR5+0x300], R14 ;  /* 0x0003000e03007988 */ /* 0x0001e80008000405 */
[----:B------:R1:W-:Y:S01]  /*0540*/  STS.U16 [R3+UR5+0x700], R4 ;  /* 0x0007000403007988 */ /* 0x0003e20008000405 */
[C---:B0-----:R-:W-:Y:S01]  /*0550*/  SHF.L.U32 R14, R5.reuse, 0x3, RZ ;  /* 0x00000003050e7819 */ /* 0x041fe200000006ff */
[----:B-1----:R-:W-:Y:S01]  /*0560*/  IMAD.SHL.U32 R4, R5, 0x40, RZ ;  /* 0x0000004005047824 */ /* 0x002fe200078e00ff */
[----:B------:R-:W-:Y:S06]  /*0570*/  BRA.U !UP0, `(.L_x_0) ;  /* 0x0000000d08607547 */ /* 0x000fec000b800000 */
[----:B------:R-:W0:Y:S01]  /*0580*/  LDC.64 R8, c[0x0][0x3c0] ;  /* 0x0000f000ff087b82 */ /* 0x000e220000000a00 */
[----:B------:R-:W1:Y:S01]  /*0590*/  LDCU UR4, c[0x0][0x3c8] ;  /* 0x00007900ff0477ac */ /* 0x000e620008000800 */
[----:B------:R-:W-:Y:S01]  /*05a0*/  SHF.R.S32.HI R17, RZ, 0x2, R5 ;  /* 0x00000002ff117819 */ /* 0x000fe20000011405 */
[----:B------:R-:W-:Y:S01]  /*05b0*/  IMAD.SHL.U32 R16, R5, 0x20, RZ ;  /* 0x0000002005107824 */ /* 0x000fe200078e00ff */
[----:B------:R-:W-:Y:S01]  /*05c0*/  LOP3.LUT R11, R4, 0x1c0, RZ, 0xc0, !PT ;  /* 0x000001c0040b7812 */ /* 0x000fe200078ec0ff */
[----:B------:R-:W2:Y:S01]  /*05d0*/  LDCU.64 UR8, c[0x0][0x388] ;  /* 0x00007100ff0877ac */ /* 0x000ea20008000a00 */
[----:B------:R-:W-:Y:S01]  /*05e0*/  SGXT R17, R17, 0x1 ;  /* 0x000000011111781a */ /* 0x000fe20000000200 */
[----:B------:R-:W-:Y:S01]  /*05f0*/  IMAD.MOV.U32 R53, RZ, RZ, -0x800000 ;  /* 0xff800000ff357424 */ /* 0x000fe200078e00ff */
[----:B------:R-:W3:Y:S01]  /*0600*/  LDC.64 R6, c[0x0][0x3d0] ;  /* 0x0000f400ff067b82 */ /* 0x000ee20000000a00 */
[----:B------:R-:W-:Y:S01]  /*0610*/  LOP3.LUT R4, R13, 0x10, RZ, 0xc0, !PT ;  /* 0x000000100d047812 */ /* 0x000fe200078ec0ff */
[----:B------:R-:W4:Y:S01]  /*0620*/  LDCU.64 UR12, c[0x0][0x390] ;  /* 0x00007200ff0c77ac */ /* 0x000f220008000a00 */
[----:B------:R-:W-:-:S02]  /*0630*/  LOP3.LUT R17, R17, 0x90, RZ, 0xc0, !PT ;  /* 0x0000009011117812 */ /* 0x000fc400078ec0ff */
[----:B------:R-:W-:Y:S02]  /*0640*/  CS2R R32, SRZ ;  /* 0x0000000000207805 */ /* 0x000fe4000001ff00 */
[----:B------:R-:W-:Y:S02]  /*0650*/  LOP3.LUT R20, R11, 0x30, R14, 0xf8, !PT ;  /* 0x000000300b147812 */ /* 0x000fe400078ef80e */
[----:B------:R-:W-:Y:S02]  /*0660*/  CS2R R34, SRZ ;  /* 0x0000000000227805 */ /* 0x000fe4000001ff00 */
[----:B------:R-:W-:Y:S01]  /*0670*/  LOP3.LUT R11, R4, 0x20, R5, 0xf8, !PT ;  /* 0x00000020040b7812 */ /* 0x000fe200078ef805 */
[----:B------:R-:W5:Y:S01]  /*0680*/  LDC R24, c[0x0][0x3d8] ;  /* 0x0000f600ff187b82 */ /* 0x000f620000000800 */
[----:B------:R-:W-:Y:S02]  /*0690*/  LOP3.LUT R22, R17, 0x60, R16, 0xf8, !PT ;  /* 0x0000006011167812 */ /* 0x000fe400078ef810 */
[----:B------:R-:W-:-:S02]  /*06a0*/  CS2R R26, SRZ ;  /* 0x00000000001a7805 */ /* 0x000fc4000001ff00 */
[----:B------:R-:W-:Y:S02]  /*06b0*/  LEA R16, R15, UR5, 0x5 ;  /* 0x000000050f107c11 */ /* 0x000fe4000f8e28ff */
[----:B------:R-:W-:Y:S02]  /*06c0*/  CS2R R28, SRZ ;  /* 0x00000000001c7805 */ /* 0x000fe4000001ff00 */
[----:B------:R-:W-:Y:S01]  /*06d0*/  LOP3.LUT R4, R20, R11, RZ, 0x3c, !PT ;  /* 0x0000000b14047212 */ /* 0x000fe200078e3cff */
[----:B-1----:R-:W-:Y:S01]  /*06e0*/  IMAD R11, R10, UR4, RZ ;  /* 0x000000040a0b7c24 */ /* 0x002fe2000f8e02ff */
[----:B------:R-:W-:Y:S01]  /*06f0*/  LOP3.LUT R14, R5, 0xf, RZ, 0xc0, !PT ;  /* 0x0000000f050e7812 */ /* 0x000fe200078ec0ff */
[----:B0-----:R-:W-:Y:S01]  /*0700*/  IMAD R8, R8, UR6, RZ ;  /* 0x0000000608087c24 */ /* 0x001fe2000f8e02ff */
[----:B------:R-:W-:Y:S01]  /*0710*/  IADD3 R4, PT, PT, R4, R16, RZ ;  /* 0x0000001004047210 */ /* 0x000fe20007ffe0ff */
[----:B------:R-:W-:Y:S01]  /*0720*/  IMAD R17, R15, -0x10, R16 ;  /* 0xfffffff00f117824 */ /* 0x000fe200078e0210 */
[----:B------:R-:W-:Y:S01]  /*0730*/  SHF.R.U32.HI R19, RZ, 0x4, R5 ;  /* 0x00000004ff137819 */ /* 0x000fe20000011605 */
[----:B------:R-:W-:Y:S01]  /*0740*/  IMAD R12, R12, R9, RZ ;  /* 0x000000090c0c7224 */ /* 0x000fe200078e02ff */
[C---:B------:R-:W-:Y:S01]  /*0750*/  SHF.L.U32 R5, R8.reuse, 0x1, RZ ;  /* 0x0000000108057819 */ /* 0x040fe200000006ff */
[----:B------:R-:W-:Y:S01]  /*0760*/  IMAD.HI R8, R8, 0x2, RZ ;  /* 0x0000000208087827 */ /* 0x000fe200078e02ff */
[----:B------:R-:W-:-:S02]  /*0770*/  LOP3.LUT R10, R20, 0x30, R13, 0x78, !PT ;  /* 0x00000030140a7812 */ /* 0x000fc400078e780d */
[----:B------:R-:W-:Y:S02]  /*0780*/  CS2R R20, SRZ ;  /* 0x0000000000147805 */ /* 0x000fe4000001ff00 */
[----:B------:R-:W-:Y:S01]  /*0790*/  LOP3.LUT R22, R22, 0x10, R13, 0x78, !PT ;  /* 0x0000001016167812 */ /* 0x000fe200078e780d */
[----:B---3--:R-:W-:Y:S01]  /*07a0*/  IMAD R16, R14, R7, RZ ;  /* 0x000000070e107224 */ /* 0x008fe200078e02ff */
[----:B------:R-:W-:Y:S01]  /*07b0*/  MOV R48, 0x3f800000 ;  /* 0x3f80000000307802 */ /* 0x000fe20000000f00 */
[C---:B------:R-:W-:Y:S01]  /*07c0*/  IMAD.SHL.U32 R14, R11.reuse, 0x2, RZ ;  /* 0x000000020b0e7824 */ /* 0x040fe200078e00ff */
[----:B------:R-:W-:Y:S01]  /*07d0*/  MOV R49, 0xff800000 ;  /* 0xff80000000317802 */ /* 0x000fe20000000f00 */
[----:B------:R-:W-:Y:S01]  /*07e0*/  IMAD R6, R6, UR6, RZ ;  /* 0x0000000606067c24 */ /* 0x000fe2000f8e02ff */
[----:B------:R-:W-:Y:S01]  /*07f0*/  CS2R R30, SRZ ;  /* 0x00000000001e7805 */ /* 0x000fe2000001ff00 */
[----:B------:R-:W-:Y:S01]  /*0800*/  IMAD.SHL.U32 R18, R16, 0x2, RZ ;  /* 0x0000000210127824 */ /* 0x000fe200078e00ff */
[----:B--2---:R-:W-:Y:S01]  /*0810*/  IADD3 R61, P0, P1, R14, UR8, R5 ;  /* 0x000000080e3d7c10 */ /* 0x004fe2000f91e005 */
[----:B------:R-:W-:Y:S01]  /*0820*/  IMAD.HI R11, R11, 0x2, RZ ;  /* 0x000000020b0b7827 */ /* 0x000fe200078e02ff */
[C---:B------:R-:W-:Y:S01]  /*0830*/  SHF.L.U32 R15, R6.reuse, 0x1, RZ ;  /* 0x00000001060f7819 */ /* 0x040fe200000006ff */
[----:B------:R-:W0:Y:S01]  /*0840*/  LDCU UR8, c[0x0][0x3a8] ;  /* 0x00007500ff0877ac */ /* 0x000e220008000800 */
[----:B------:R-:W-:Y:S01]  /*0850*/  SGXT.U32 R5, R19, 0x3 ;  /* 0x000000031305781a */ /* 0x000fe20000000000 */
[----:B------:R-:W-:Y:S01]  /*0860*/  IMAD.HI R13, R6, 0x2, RZ ;  /* 0x00000002060d7827 */ /* 0x000fe200078e02ff */
[----:B----4-:R-:W-:Y:S01]  /*0870*/  IADD3 R18, P2, P3, R18, UR12, R15 ;  /* 0x0000000c12127c10 */ /* 0x010fe2000fb5e00f */
[----:B------:R-:W-:-:S02]  /*0880*/  UMOV UR4, URZ ;  /* 0x000000ff00047c82 */ /* 0x000fc40008000000 */
[----:B-----5:R-:W-:Y:S01]  /*0890*/  IMAD R15, R5, R24, RZ ;  /* 0x00000018050f7224 */ /* 0x020fe200078e02ff */
[----:B------:R-:W-:Y:S01]  /*08a0*/  IADD3 R5, PT, PT, R22, R17, RZ ;  /* 0x0000001116057210 */ /* 0x000fe20007ffe0ff */
[----:B------:R-:W-:Y:S01]  /*08b0*/  IMAD R6, R9, 0x4, R12 ;  /* 0x0000000409067824 */ /* 0x000fe200078e020c */
[----:B------:R-:W-:Y:S01]  /*08c0*/  IADD3.X R17, PT, PT, R11, UR9, R8, P0, P1 ;  /* 0x000000090b117c10 */ /* 0x000fe200087e2408 */
[----:B------:R-:W-:Y:S01]  /*08d0*/  IMAD.HI R16, R16, 0x2, RZ ;  /* 0x0000000210107827 */ /* 0x000fe200078e02ff */
[----:B------:R-:W-:Y:S02]  /*08e0*/  LEA R11, R24, R15, 0x3 ;  /* 0x0000000f180b7211 */ /* 0x000fe400078e18ff */
[----:B------:R-:W-:Y:S02]  /*08f0*/  CS2R R22, SRZ ;  /* 0x0000000000167805 */ /* 0x000fe4000001ff00 */
[----:B------:R-:W-:Y:S01]  /*0900*/  LEA R64, P1, R6, R61, 0x1 ;  /* 0x0000003d06407211 */ /* 0x000fe200078208ff */
[----:B------:R-:W-:Y:S01]  /*0910*/  IMAD R14, R9, 0x4, R6 ;  /* 0x00000004090e7824 */ /* 0x000fe200078e0206 */
[----:B------:R-:W-:-:S02]  /*0920*/  IADD3.X R16, PT, PT, R16, UR13, R13, P2, P3 ;  /* 0x0000000d10107c10 */ /* 0x000fc400097e640d */
[----:B------:R-:W-:Y:S01]  /*0930*/  LEA R13, R24, R11, 0x3 ;  /* 0x0000000b180d7211 */ /* 0x000fe200078e18ff */
[----:B------:R-:W-:Y:S01]  /*0940*/  IMAD R8, R9, 0x4, R14 ;  /* 0x0000000409087824 */ /* 0x000fe200078e020e */
[----:B------:R-:W-:Y:S02]  /*0950*/  LEA.HI.X.SX32 R65, R6, R17, 0x1, P1 ;  /* 0x0000001106417211 */ /* 0x000fe400008f0eff */
[-C--:B------:R-:W-:Y:S01]  /*0960*/  LEA R66, P0, R12, R61.reuse, 0x1 ;  /* 0x0000003d0c427211 */ /* 0x080fe200078008ff */
[----:B------:R-:W-:Y:S01]  /*0970*/  IMAD R6, R24, 0x8, R13 ;  /* 0x0000000818067824 */ /* 0x000fe200078e020d */
[-C--:B------:R-:W-:Y:S02]  /*0980*/  LEA R60, P3, R8, R61.reuse, 0x1 ;  /* 0x0000003d083c7211 */ /* 0x080fe400078608ff */
[----:B------:R-:W-:Y:S02]  /*0990*/  CS2R R24, SRZ ;  /* 0x0000000000187805 */ /* 0x000fe4000001ff00 */
[----:B------:R-:W-:-:S02]  /*09a0*/  LEA R62, P2, R14, R61, 0x1 ;  /* 0x0000003d0e3e7211 */ /* 0x000fc400078408ff */
[-C--:B------:R-:W-:Y:S02]  /*09b0*/  LEA.HI.X.SX32 R61, R8, R17.reuse, 0x1, P3 ;  /* 0x00000011083d7211 */ /* 0x080fe400018f0eff */
[-C--:B------:R-:W-:Y:S02]  /*09c0*/  LEA.HI.X.SX32 R67, R12, R17.reuse, 0x1, P0 ;  /* 0x000000110c437211 */ /* 0x080fe400000f0eff */
[----:B------:R-:W-:Y:S02]  /*09d0*/  LEA.HI.X.SX32 R63, R14, R17, 0x1, P2 ;  /* 0x000000110e3f7211 */ /* 0x000fe400010f0eff */
[-C--:B------:R-:W-:Y:S02]  /*09e0*/  LEA R56, P1, R11, R18.reuse, 0x1 ;  /* 0x000000120b387211 */ /* 0x080fe400078208ff */
[-C--:B------:R-:W-:Y:S02]  /*09f0*/  LEA R50, P3, R6, R18.reuse, 0x1 ;  /* 0x0000001206327211 */ /* 0x080fe400078608ff */
[----:B------:R-:W-:-:S02]  /*0a00*/  LEA R58, P0, R15, R18, 0x1 ;  /* 0x000000120f3a7211 */ /* 0x000fc400078008ff */
[----:B------:R-:W-:Y:S02]  /*0a10*/  LEA R54, P2, R13, R18, 0x1 ;  /* 0x000000120d367211 */ /* 0x000fe400078408ff */
[-C--:B------:R-:W-:Y:S01]  /*0a20*/  LEA.HI.X.SX32 R57, R11, R16.reuse, 0x1, P1 ;  /* 0x000000100b397211 */ /* 0x080fe200008f0eff */
[----:B------:R-:W-:Y:S01]  /*0a30*/  IMAD.MOV.U32 R11, RZ, RZ, 0x3f800000 ;  /* 0x3f800000ff0b7424 */ /* 0x000fe200078e00ff */
[-C--:B------:R-:W-:Y:S01]  /*0a40*/  LEA.HI.X.SX32 R51, R6, R16.reuse, 0x1, P3 ;  /* 0x0000001006337211 */ /* 0x080fe200018f0eff */
[----:B------:R-:W-:Y:S01]  /*0a50*/  IMAD.MOV.U32 R6, RZ, RZ, RZ ;  /* 0x000000ffff067224 */ /* 0x000fe200078e00ff */
[-C--:B------:R-:W-:Y:S02]  /*0a60*/  LEA.HI.X.SX32 R59, R15, R16.reuse, 0x1, P0 ;  /* 0x000000100f3b7211 */ /* 0x080fe400000f0eff */
[----:B------:R-:W-:Y:S02]  /*0a70*/  LEA.HI.X.SX32 R55, R13, R16, 0x1, P2 ;  /* 0x000000100d377211 */ /* 0x000fe400010f0eff */
[----:B0-----:R-:W-:-:S07]  /*0a80*/  MOV R8, RZ ;  /* 0x000000ff00087202 */ /* 0x001fce0000000f00 */
.L_x_1:
[----:B------:R-:W-:-:S04]  /*0a90*/  IMAD.WIDE R14, R8, 0x2, R66 ;  /* 0x00000002080e7825 */ /* 0x000fc800078e0242 */
[C---:B------:R-:W-:Y:S01]  /*0aa0*/  IMAD.WIDE R12, R8.reuse, 0x2, R62 ;  /* 0x00000002080c7825 */ /* 0x040fe200078e023e */
[----:B------:R-:W2:Y:S03]  /*0ab0*/  LDG.E.U16 R69, desc[UR10][R14.64] ;  /* 0x0000000a0e457981 */ /* 0x000ea6000c1e1500 */
[C---:B------:R-:W-:Y:S01]  /*0ac0*/  IMAD.WIDE R36, R8.reuse, 0x2, R64 ;  /* 0x0000000208247825 */ /* 0x040fe200078e0240 */
[----:B------:R-:W3:Y:S03]  /*0ad0*/  LDG.E.U16 R68, desc[UR10][R12.64] ;  /* 0x0000000a0c447981 */ /* 0x000ee6000c1e1500 */
[----:B------:R-:W-:Y:S01]  /*0ae0*/  IMAD.WIDE R40, R8, 0x2, R60 ;  /* 0x0000000208287825 */ /* 0x000fe200078e023c */
[----:B------:R-:W4:Y:S04]  /*0af0*/  LDG.E.U16 R52, desc[UR10][R36.64] ;  /* 0x0000000a24347981 */ /* 0x000f28000c1e1500 */
[----:B------:R-:W5:Y:S01]  /*0b00*/  LDG.E.U16 R18, desc[UR10][R40.64] ;  /* 0x0000000a28127981 */ /* 0x000f62000c1e1500 */
[----:B------:R-:W-:Y:S06]  /*0b10*/  BAR.SYNC.DEFER_BLOCKING 0x0 ;  /* 0x0000000000007b1d */ /* 0x000fec0000010000 */
[----:B--2---:R-:W-:Y:S04]  /*0b20*/  STS.U16 [R2+UR5+0x800], R69 ;  /* 0x0008004502007988 */ /* 0x004fe80008000405 */
[----:B---3--:R-:W-:Y:S04]  /*0b30*/  STS.U16 [R2+UR5+0xa00], R68 ;  /* 0x000a004402007988 */ /* 0x008fe80008000405 */
[----:B----4-:R-:W-:Y:S04]  /*0b40*/  STS.U16 [R3+UR5+0x900], R52 ;  /* 0x0009003403007988 */ /* 0x010fe80008000405 */
[----:B-----5:R-:W-:Y:S01]  /*0b50*/  STS.U16 [R3+UR5+0xb00], R18 ;  /* 0x000b001203007988 */ /* 0x020fe20008000405 */
[----:B------:R-:W-:Y:S06]  /*0b60*/  BAR.SYNC.DEFER_BLOCKING 0x0 ;  /* 0x0000000000007b1d */ /* 0x000fec0000010000 */
[----:B------:R-:W-:Y:S04]  /*0b70*/  LDSM.16.MT88.4 R44, [R4] ;  /* 0x00000000042c783b */ /* 0x000fe80000004200 */
[----:B------:R-:W0:Y:S04]  /*0b80*/  LDSM.16.M88.4 R16, [R10+UR5+0x800] ;  /* 0x000800050a10783b */ /* 0x000e280008000200 */
[----:B------:R-:W1:Y:S04]  /*0b90*/  LDSM.16.M88.4 R12, [R10+UR5+0xa00] ;  /* 0x000a00050a0c783b */ /* 0x000e680008000200 */
[----:B------:R-:W2:Y:S01]  /*0ba0*/  LDSM.16.MT88.4 R36, [R4+0x400] ;  /* 0x000400000424783b */ /* 0x000ea20000004200 */
[----:B0-----:R-:W-:Y:S01]  /*0bb0*/  HMMA.16816.F32 R40, R44, R16, RZ ;  /* 0x000000102c28723c */ /* 0x001fe200000018ff */
[----:B------:R-:W-:-:S06]  /*0bc0*/  IMAD.WIDE R16, R6, 0x2, R58 ;  /* 0x0000000206107825 */ /* 0x000fcc00078e023a */
[----:B------:R-:W3:Y:S01]  /*0bd0*/  LDG.E.U16 R16, desc[UR10][R16.64] ;  /* 0x0000000a10107981 */ /* 0x000ee2000c1e1500 */
[----:B-1----:R-:W-:Y:S01]  /*0be0*/  HMMA.16816.F32 R44, R44, R12, RZ ;  /* 0x0000000c2c2c723c */ /* 0x002fe200000018ff */
[----:B------:R-:W-:-:S05]  /*0bf0*/  IMAD.WIDE R12, R6, 0x2, R56 ;  /* 0x00000002060c7825 */ /* 0x000fca00078e0238 */
[----:B------:R0:W4:Y:S06]  /*0c00*/  LDG.E.U16 R17, desc[UR10][R12.64] ;  /* 0x0000000a0c117981 */ /* 0x00012c000c1e1500 */
[----:B--2---:R-:W-:Y:S01]  /*0c10*/  HMMA.16816.F32 R40, R36, R18, R40 ;  /* 0x000000122428723c */ /* 0x004fe20000001828 */
[----:B------:R-:W-:-:S04]  /*0c20*/  IMAD.WIDE R18, R6, 0x2, R54 ;  /* 0x0000000206127825 */ /* 0x000fc800078e0236 */
[----:B0-----:R-:W-:Y:S02]  /*0c30*/  IMAD.WIDE R12, R6, 0x2, R50 ;  /* 0x00000002060c7825 */ /* 0x001fe400078e0232 */
[----:B------:R-:W2:Y:S04]  /*0c40*/  LDG.E.U16 R19, desc[UR10][R18.64] ;  /* 0x0000000a12137981 */ /* 0x000ea8000c1e1500 */
[----:B------:R0:W5:Y:S01]  /*0c50*/  LDG.E.U16 R69, desc[UR10][R12.64] ;  /* 0x0000000a0c457981 */ /* 0x000162000c1e1500 */
[----:B------:R-:W-:Y:S01]  /*0c60*/  HMMA.16816.F32 R44, R36, R14, R44 ;  /* 0x0000000e242c723c */ /* 0x000fe2000000182c */
[----:B------:R-:W-:Y:S06]  /*0c70*/  BAR.SYNC.DEFER_BLOCKING 0x0 ;  /* 0x0000000000007b1d */ /* 0x000fec0000010000 */
[----:B------:R-:W-:Y:S01]  /*0c80*/  FMUL R14, R40, UR8 ;  /* 0x00000008280e7c20 */ /* 0x000fe20008400000 */
[----:B------:R-:W-:-:S11]  /*0c90*/  FMUL R15, R41, UR8 ;  /* 0x00000008290f7c20 */ /* 0x000fd60008400000 */
[----:B------:R-:W-:-:S05]  /*0ca0*/  FMUL R36, R44, UR8 ;  /* 0x000000082c247c20 */ /* 0x000fca0008400000 */
[----:B------:R-:W-:Y:S01]  /*0cb0*/  FMNMX3 R15, R14, R15, R36, !PT ;  /* 0x0000000f0e0f7276 */ /* 0x000fe20007800024 */
[----:B------:R-:W-:Y:S01]  /*0cc0*/  FMUL R14, R45, UR8 ;  /* 0x000000082d0e7c20 */ /* 0x000fe20008400000 */
[----:B0-----:R-:W-:-:S04]  /*0cd0*/  FMUL R12, R46, UR8 ;  /* 0x000000082e0c7c20 */ /* 0x001fc80008400000 */
[----:B------:R-:W-:Y:S01]  /*0ce0*/  FMNMX R36, R14, R15, !PT ;  /* 0x0000000f0e247209 */ /* 0x000fe20007800000 */
[----:B------:R-:W-:Y:S01]  /*0cf0*/  FMUL R14, R42, UR8 ;  /* 0x000000082a0e7c20 */ /* 0x000fe20008400000 */
[----:B------:R-:W-:-:S03]  /*0d00*/  FMUL R15, R43, UR8 ;  /* 0x000000082b0f7c20 */ /* 0x000fc60008400000 */
[----:B------:R-:W0:Y:S02]  /*0d10*/  SHFL.BFLY PT, R37, R36, 0x2, 0x1f ;  /* 0x0c401f0024257f89 */ /* 0x000e2400000e0000 */
[----:B------:R-:W-:Y:S01]  /*0d20*/  FMNMX3 R15, R14, R15, R12, !PT ;  /* 0x0000000f0e0f7276 */ /* 0x000fe2000780000c */
[----:B------:R-:W-:-:S05]  /*0d30*/  FMUL R12, R47, UR8 ;  /* 0x000000082f0c7c20 */ /* 0x000fca0008400000 */
[----:B------:R-:W-:-:S05]  /*0d40*/  FMNMX R15, R12, R15, !PT ;  /* 0x0000000f0c0f7209 */ /* 0x000fca0007800000 */
[----:B------:R-:W1:Y:S01]  /*0d50*/  SHFL.BFLY PT, R12, R15, 0x2, 0x1f ;  /* 0x0c401f000f0c7f89 */ /* 0x000e6200000e0000 */
[----:B0-----:R-:W-:-:S05]  /*0d60*/  FMNMX R14, R36, R37, !PT ;  /* 0x00000025240e7209 */ /* 0x001fca0007800000 */
[----:B------:R-:W0:Y:S01]  /*0d70*/  SHFL.BFLY PT, R52, R14, 0x1, 0x1f ;  /* 0x0c201f000e347f89 */ /* 0x000e2200000e0000 */
[----:B-1----:R-:W-:-:S05]  /*0d80*/  FMNMX R13, R15, R12, !PT ;  /* 0x0000000c0f0d7209 */ /* 0x002fca0007800000 */
[----:B------:R-:W1:Y:S01]  /*0d90*/  SHFL.BFLY PT, R12, R13, 0x1, 0x1f ;  /* 0x0c201f000d0c7f89 */ /* 0x000e6200000e0000 */
[----:B0-----:R-:W-:-:S05]  /*0da0*/  FMNMX3 R52, R14, R52, R53, !PT ;  /* 0x000000340e347276 */ /* 0x001fca0007800035 */
[----:B------:R-:W-:-:S04]  /*0db0*/  FFMA R40, R40, UR8, -R52 ;  /* 0x0000000828287c23 */ /* 0x000fc80008000834 */
[----:B------:R-:W-:Y:S01]  /*0dc0*/  FMUL R36, R40, 1.4426950216293334961 ;  /* 0x3fb8aa3b28247820 */ /* 0x000fe20000400000 */
[----:B------:R-:W-:Y:S01]  /*0dd0*/  FFMA R41, R41, UR8, -R52 ;  /* 0x0000000829297c23 */ /* 0x000fe20008000834 */
[----:B-1----:R-:W-:-:S03]  /*0de0*/  FMNMX3 R40, R13, R12, R49, !PT ;  /* 0x0000000c0d287276 */ /* 0x002fc60007800031 */
[----:B------:R-:W-:Y:S02]  /*0df0*/  FMUL R39, R41, 1.4426950216293334961 ;  /* 0x3fb8aa3b29277820 */ /* 0x000fe40000400000 */
[--C-:B------:R-:W-:Y:S01]  /*0e00*/  FFMA R42, R42, UR8, -R40.reuse ;  /* 0x000000082a2a7c23 */ /* 0x100fe20008000828 */
[----:B------:R-:W-:Y:S01]  /*0e10*/  FFMA R43, R43, UR8, -R40 ;  /* 0x000000082b2b7c23 */ /* 0x000fe20008000828 */
[----:B------:R-:W-:Y:S01]  /*0e20*/  FFMA R44, R44, UR8, -R52 ;  /* 0x000000082c2c7c23 */ /* 0x000fe20008000834 */
[----:B------:R-:W-:Y:S01]  /*0e30*/  FFMA R46, R46, UR8, -R40 ;  /* 0x000000082e2e7c23 */ /* 0x000fe20008000828 */
[----:B------:R-:W-:Y:S01]  /*0e40*/  FMUL R42, R42, 1.4426950216293334961 ;  /* 0x3fb8aa3b2a2a7820 */ /* 0x000fe20000400000 */
[----:B------:R-:W-:Y:S01]  /*0e50*/  FMUL R43, R43, 1.4426950216293334961 ;  /* 0x3fb8aa3b2b2b7820 */ /* 0x000fe20000400000 */
[----:B------:R-:W-:Y:S01]  /*0e60*/  MUFU.EX2 R36, R36 ;  /* 0x0000002400247308 */ /* 0x000fe20000000800 */
[----:B------:R-:W-:Y:S01]  /*0e70*/  FMUL R18, R44, 1.4426950216293334961 ;  /* 0x3fb8aa3b2c127820 */ /* 0x000fe20000400000 */
[----:B------:R-:W-:Y:S01]  /*0e80*/  FFMA R45, R45, UR8, -R52 ;  /* 0x000000082d2d7c23 */ /* 0x000fe20008000834 */
[----:B------:R-:W-:Y:S01]  /*0e90*/  FMUL R38, R46, 1.4426950216293334961 ;  /* 0x3fb8aa3b2e267820 */ /* 0x000fe20000400000 */
[----:B------:R-:W-:-:S04]  /*0ea0*/  FFMA R47, R47, UR8, -R40 ;  /* 0x000000082f2f7c23 */ /* 0x000fc80008000828 */
[----:B------:R-:W0:Y:S01]  /*0eb0*/  MUFU.EX2 R39, R39 ;  /* 0x0000002700277308 */ /* 0x000e220000000800 */
[----:B------:R-:W-:Y:S01]  /*0ec0*/  FMUL R37, R45, 1.4426950216293334961 ;  /* 0x3fb8aa3b2d257820 */ /* 0x000fe20000400000 */
[----:B------:R-:W-:-:S06]  /*0ed0*/  FMUL R47, R47, 1.4426950216293334961 ;  /* 0x3fb8aa3b2f2f7820 */ /* 0x000fcc0000400000 */
[----:B------:R-:W-:Y:S08]  /*0ee0*/  MUFU.EX2 R42, R42 ;  /* 0x0000002a002a7308 */ /* 0x000ff00000000800 */
[----:B------:R-:W-:Y:S08]  /*0ef0*/  MUFU.EX2 R43, R43 ;  /* 0x0000002b002b7308 */ /* 0x000ff00000000800 */
[----:B------:R-:W-:Y:S08]  /*0f00*/  MUFU.EX2 R18, R18 ;  /* 0x0000001200127308 */ /* 0x000ff00000000800 */
[----:B------:R-:W-:Y:S01]  /*0f10*/  MUFU.EX2 R38, R38 ;  /* 0x0000002600267308 */ /* 0x000fe20000000800 */
[----:B0-----:R-:W-:-:S07]  /*0f20*/  FADD R45, R36, R39 ;  /* 0x00000027242d7221 */ /* 0x001fce0000000000 */
[----:B------:R-:W-:Y:S08]  /*0f30*/  MUFU.EX2 R37, R37 ;  /* 0x0000002500257308 */ /* 0x000ff00000000800 */
[----:B------:R-:W-:Y:S01]  /*0f40*/  MUFU.EX2 R47, R47 ;  /* 0x0000002f002f7308 */ /* 0x000fe20000000800 */
[----:B------:R-:W-:-:S04]  /*0f50*/  FADD R41, -R52, R53 ;  /* 0x0000003534297221 */ /* 0x000fc80000000100 */
[----:B------:R-:W-:-:S06]  /*0f60*/  FMUL R41, R41, 1.4426950216293334961 ;  /* 0x3fb8aa3b29297820 */ /* 0x000fcc0000400000 */
[----:B------:R-:W0:Y:S02]  /*0f70*/  MUFU.EX2 R41, R41 ;  /* 0x0000002900297308 */ /* 0x000e240000000800 */
[C---:B0-----:R-:W-:Y:S01]  /*0f80*/  FMUL R32, R41.reuse, R32 ;  /* 0x0000002029207220 */ /* 0x041fe20000400000 */
[C---:B------:R-:W-:Y:S01]  /*0f90*/  FMUL R33, R41.reuse, R33 ;  /* 0x0000002129217220 */ /* 0x040fe20000400000 */
[C---:B------:R-:W-:Y:S01]  /*0fa0*/  FMUL R20, R41.reuse, R20 ;  /* 0x0000001429147220 */ /* 0x040fe20000400000 */
[C---:B------:R-:W-:Y:S01]  /*0fb0*/  FMUL R21, R41.reuse, R21 ;  /* 0x0000001529157220 */ /* 0x040fe20000400000 */
[----:B------:R-:W-:Y:S01]  /*0fc0*/  FMUL R24, R41, R24 ;  /* 0x0000001829187220 */ /* 0x000fe20000400000 */
[----:B---3--:R0:W-:Y:S04]  /*0fd0*/  STS.U16 [R2+UR5+0x800], R16 ;  /* 0x0008001002007988 */ /* 0x0081e80008000405 */
[----:B----4-:R-:W-:Y:S04]  /*0fe0*/  STS.U16 [R2+UR5+0x900], R17 ;  /* 0x0009001102007988 */ /* 0x010fe80008000405 */
[----:B--2---:R1:W-:Y:S04]  /*0ff0*/  STS.U16 [R2+UR5+0xa00], R19 ;  /* 0x000a001302007988 */ /* 0x0043e80008000405 */
[----:B-----5:R-:W-:Y:S01]  /*1000*/  STS.U16 [R2+UR5+0xb00], R69 ;  /* 0x000b004502007988 */ /* 0x020fe20008000405 */
[----:B------:R-:W-:Y:S01]  /*1010*/  BAR.SYNC.DEFER_BLOCKING 0x0 ;  /* 0x0000000000007b1d */ /* 0x000fe20000010000 */
[----:B0-----:R-:W-:Y:S01]  /*1020*/  F2FP.F16.F32.PACK_AB R16, R39, R36 ;  /* 0x000000242710723e */ /* 0x001fe200000000ff */
[----:B------:R-:W-:Y:S01]  /*1030*/  FADD R36, -R40, R49 ;  /* 0x0000003128247221 */ /* 0x000fe20000000100 */
[----:B-1----:R-:W-:Y:S01]  /*1040*/  FADD R19, R42, R43 ;  /* 0x0000002b2a137221 */ /* 0x002fe20000000000 */
[----:B------:R-:W-:-:S02]  /*1050*/  F2FP.F16.F32.PACK_AB R17, R43, R42 ;  /* 0x0000002a2b11723e */ /* 0x000fc400000000ff */
[----:B------:R-:W-:Y:S01]  /*1060*/  FMUL R42, R36, 1.4426950216293334961 ;  /* 0x3fb8aa3b242a7820 */ /* 0x000fe20000400000 */
[----:B------:R-:W-:Y:S01]  /*1070*/  FADD R36, R18, R45 ;  /* 0x0000002d12247221 */ /* 0x000fe20000000000 */
[----:B------:R-:W-:-:S03]  /*1080*/  FADD R44, R38, R19 ;  /* 0x00000013262c7221 */ /* 0x000fc60000000000 */
[----:B------:R-:W-:Y:S01]  /*1090*/  FADD R45, R37, R36 ;  /* 0x00000024252d7221 */ /* 0x000fe20000000000 */
[----:B------:R-:W-:Y:S01]  /*10a0*/  FADD R43, R47, R44 ;  /* 0x0000002c2f2b7221 */ /* 0x000fe20000000000 */
[----:B------:R-:W-:Y:S01]  /*10b0*/  LDSM.16.M88.4 R12, [R5+0x800] ;  /* 0x00080000050c783b */ /* 0x000fe20000000200 */
[----:B------:R-:W-:Y:S01]  /*10c0*/  F2FP.F16.F32.PACK_AB R18, R37, R18 ;  /* 0x000000122512723e */ /* 0x000fe200000000ff */
[----:B------:R-:W0:Y:S01]  /*10d0*/  MUFU.EX2 R42, R42 ;  /* 0x0000002a002a7308 */ /* 0x000e220000000800 */
[----:B------:R-:W-:Y:S01]  /*10e0*/  F2FP.F16.F32.PACK_AB R19, R47, R38 ;  /* 0x000000262f13723e */ /* 0x000fe200000000ff */
[----:B------:R-:W-:Y:S04]  /*10f0*/  SHFL.BFLY PT, R46, R45, 0x2, 0x1f ;  /* 0x0c401f002d2e7f89 */ /* 0x000fe800000e0000 */
[----:B------:R-:W-:Y:S04]  /*1100*/  LDSM.16.M88.4 R36, [R5+0xa00] ;  /* 0x000a00000524783b */ /* 0x000fe80000000200 */
[----:B------:R-:W1:Y:S01]  /*1110*/  SHFL.BFLY PT, R44, R43, 0x2, 0x1f ;  /* 0x0c401f002b2c7f89 */ /* 0x000e6200000e0000 */
[C---:B0-----:R-:W-:Y:S01]  /*1120*/  FMUL R34, R42.reuse, R34 ;  /* 0x000000222a227220 */ /* 0x041fe20000400000 */
[C---:B------:R-:W-:Y:S01]  /*1130*/  FMUL R35, R42.reuse, R35 ;  /* 0x000000232a237220 */ /* 0x040fe20000400000 */
[C---:B------:R-:W-:Y:S01]  /*1140*/  FMUL R22, R42.reuse, R22 ;  /* 0x000000162a167220 */ /* 0x040fe20000400000 */
[C---:B------:R-:W-:Y:S01]  /*1150*/  FMUL R23, R42.reuse, R23 ;  /* 0x000000172a177220 */ /* 0x040fe20000400000 */
[C---:B------:R-:W-:Y:S01]  /*1160*/  FMUL R25, R41.reuse, R25 ;  /* 0x0000001929197220 */ /* 0x040fe20000400000 */
[C---:B------:R-:W-:Y:S01]  /*1170*/  FMUL R26, R42.reuse, R26 ;  /* 0x0000001a2a1a7220 */ /* 0x040fe20000400000 */
[C---:B------:R-:W-:Y:S01]  /*1180*/  FMUL R27, R42.reuse, R27 ;  /* 0x0000001b2a1b7220 */ /* 0x040fe20000400000 */
[C---:B------:R-:W-:Y:S01]  /*1190*/  FMUL R28, R41.reuse, R28 ;  /* 0x0000001c291c7220 */ /* 0x040fe20000400000 */
[----:B------:R-:W-:Y:S01]  /*11a0*/  FMUL R29, R41, R29 ;  /* 0x0000001d291d7220 */ /* 0x000fe20000400000 */
[C---:B------:R-:W-:Y:S01]  /*11b0*/  FMUL R30, R42.reuse, R30 ;  /* 0x0000001e2a1e7220 */ /* 0x040fe20000400000 */
[----:B-1----:R-:W-:Y:S01]  /*11c0*/  FADD R44, R43, R44 ;  /* 0x0000002c2b2c7221 */ /* 0x002fe20000000000 */
[----:B------:R-:W-:Y:S01]  /*11d0*/  HMMA.16816.F32 R32, R16, R12, R32 ;  /* 0x0000000c1020723c */ /* 0x000fe20000001820 */
[----:B------:R-:W-:Y:S01]  /*11e0*/  FADD R12, R45, R46 ;  /* 0x0000002e2d0c7221 */ /* 0x000fe20000000000 */
[----:B------:R-:W-:-:S04]  /*11f0*/  FMUL R31, R42, R31 ;  /* 0x0000001f2a1f7220 */ /* 0x000fc80000400000 */
[----:B------:R-:W0:Y:S02]  /*1200*/  SHFL.BFLY PT, R13, R12, 0x1, 0x1f ;  /* 0x0c201f000c0d7f89 */ /* 0x000e2400000e0000 */
[----:B------:R-:W-:Y:S02]  /*1210*/  HMMA.16816.F32 R20, R16, R14, R20 ;  /* 0x0000000e1014723c */ /* 0x000fe40000001814 */
[----:B------:R-:W1:Y:S01]  /*1220*/  SHFL.BFLY PT, R15, R44, 0x1, 0x1f ;  /* 0x0c201f002c0f7f89 */ /* 0x000e6200000e0000 */
[----:B------:R-:W-:-:S05]  /*1230*/  UIADD3 UR4, UPT, UPT, UR4, 0x10, URZ ;  /* 0x0000001004047890 */ /* 0x000fca000fffe0ff */
[----:B------:R-:W-:Y:S01]  /*1240*/  HMMA.16816.F32 R24, R16, R36, R24 ;  /* 0x000000241018723c */ /* 0x000fe20000001818 */
[----:B------:R-:W-:-:S07]  /*1250*/  UISETP.GE.AND UP0, UPT, UR4, UR7, UPT ;  /* 0x000000070400728c */ /* 0x000fce000bf06270 */
[----:B------:R-:W-:Y:S01]  /*1260*/  HMMA.16816.F32 R28, R16, R38, R28 ;  /* 0x00000026101c723c */ /* 0x000fe2000000181c */
[----:B------:R-:W-:Y:S01]  /*1270*/  LEA R6, R7, R6, 0x4 ;  /* 0x0000000607067211 */ /* 0x000fe200078e20ff */
[----:B------:R-:W-:Y:S02]  /*1280*/  IMAD R8, R9, 0x10, R8 ;  /* 0x0000001009087824 */ /* 0x000fe400078e0208 */
[----:B0-----:R-:W-:Y:S01]  /*1290*/  FADD R14, R12, R13 ;  /* 0x0000000d0c0e7221 */ /* 0x001fe20000000000 */
[----:B-1----:R-:W-:-:S03]  /*12a0*/  FADD R15, R44, R15 ;  /* 0x0000000f2c0f7221 */ /* 0x002fc60000000000 */
[----:B------:R-:W-:Y:S01]  /*12b0*/  FFMA R48, R41, R48, R14 ;  /* 0x0000003029307223 */ /* 0x000fe2000000000e */
[----:B------:R-:W-:Y:S01]  /*12c0*/  MOV R53, R52 ;  /* 0x0000003400357202 */ /* 0x000fe20000000f00 */
[----:B------:R-:W-:Y:S02]  /*12d0*/  IMAD.MOV.U32 R49, RZ, RZ, R40 ;  /* 0x000000ffff317224 */ /* 0x000fe400078e0028 */
[----:B------:R-:W-:Y:S01]  /*12e0*/  FFMA R11, R42, R11, R15 ;  /* 0x0000000b2a0b7223 */ /* 0x000fe2000000000f */
[----:B------:R-:W-:Y:S07]  /*12f0*/  BRA.U !UP0, `(.L_x_1) ;  /* 0xfffffff508e47547 */ /* 0x000fee000b83ffff */
.L_x_0:
[----:B------:R-:W0:Y:S01]  /*1300*/  S2R R2, SR_TID.X ;  /* 0x0000000000027919 */ /* 0x000e220000002100 */
[----:B------:R-:W1:Y:S01]  /*1310*/  S2UR UR5, SR_CgaCtaId ;  /* 0x00000000000579c3 */ /* 0x000e620000008800 */
[----:B------:R-:W-:Y:S01]  /*1320*/  UMOV UR4, 0x400 ;  /* 0x0000040000047882 */ /* 0x000fe20000000000 */
[----:B------:R-:W-:-:S06]  /*1330*/  MOV R17, R11 ;  /* 0x0000000b00117202 */ /* 0x000fcc0000000f00 */
[----:B------:R-:W-:Y:S01]  /*1340*/  BAR.SYNC.DEFER_BLOCKING 0x0 ;  /* 0x0000000000007b1d */ /* 0x000fe20000010000 */
[----:B------:R-:W-:Y:S02]  /*1350*/  FSETP.GEU.AND P1, PT, R48, 1.175494350822287508e-38, PT ;  /* 0x008000003000780b */ /* 0x000fe40003f2e000 */
[C---:B------:R-:W-:Y:S02]  /*1360*/  FSETP.GEU.AND P2, PT, R17.reuse, 1.175494350822287508e-38, PT ;  /* 0x008000001100780b */ /* 0x040fe40003f4e000 */
[C---:B------:R-:W-:Y:S02]  /*1370*/  FSETP.GT.AND P0, PT, |R17|.reuse, 8.50705917302346158658e+37, PT ;  /* 0x7e8000001100780b */ /* 0x040fe40003f04200 */
[----:B------:R-:W-:Y:S02]  /*1380*/  FSETP.GEU.AND P3, PT, |R17|, 1.175494350822287508e-38, PT ;  /* 0x008000001100780b */ /* 0x000fe40003f6e200 */
[----:B------:R-:W-:Y:S02]  /*1390*/  FSEL R11, RZ, -23, P2 ;  /* 0xc1b80000ff0b7808 */ /* 0x000fe40001000000 */
[----:B------:R-:W-:-:S07]  /*13a0*/  MOV R18, R26 ;  /* 0x0000001a00127202 */ /* 0x000fce0000000f00 */
[----:B------:R-:W-:Y:S01]  /*13b0*/  @P0 FMUL R27, R27, 0.25 ;  /* 0x3e8000001b1b0820 */ /* 0x000fe20000400000 */
[----:B------:R-:W-:Y:S01]  /*13c0*/  @P0 FMUL R18, R18, 0.25 ;  /* 0x3e80000012120820 */ /* 0x000fe20000400000 */
[----:B------:R-:W-:Y:S01]  /*13d0*/  @P0 FMUL R31, R31, 0.25 ;  /* 0x3e8000001f1f0820 */ /* 0x000fe20000400000 */
[----:B-1----:R-:W-:Y:S01]  /*13e0*/  ULEA UR7, UR5, UR4, 0x18 ;  /* 0x0000000405077291 */ /* 0x002fe2000f8ec0ff */
[----:B------:R-:W-:Y:S01]  /*13f0*/  @!P3 FMUL R27, R27, 16777216 ;  /* 0x4b8000001b1bb820 */ /* 0x000fe20000400000 */
[----:B------:R-:W-:Y:S01]  /*1400*/  @!P3 FMUL R18, R18, 16777216 ;  /* 0x4b8000001212b820 */ /* 0x000fe20000400000 */
[----:B------:R-:W-:Y:S01]  /*1410*/  @P0 FMUL R30, R30, 0.25 ;  /* 0x3e8000001e1e0820 */ /* 0x000fe20000400000 */
[----:B------:R-:W-:Y:S01]  /*1420*/  @P0 FMUL R23, R23, 0.25 ;  /* 0x3e80000017170820 */ /* 0x000fe20000400000 */
[----:B------:R-:W-:Y:S01]  /*1430*/  @P0 FMUL R22, R22, 0.25 ;  /* 0x3e80000016160820 */ /* 0x000fe20000400000 */
[----:B------:R-:W-:Y:S01]  /*1440*/  @P0 FMUL R35, R35, 0.25 ;  /* 0x3e80000023230820 */ /* 0x000fe20000400000 */
[C---:B0-----:R-:W-:Y:S01]  /*1450*/  SHF.L.U32 R5, R2.reuse, 0x3, RZ ;  /* 0x0000000302057819 */ /* 0x041fe200000006ff */
[C---:B------:R-:W-:Y:S01]  /*1460*/  IMAD.SHL.U32 R3, R2.reuse, 0x4, RZ ;  /* 0x0000000402037824 */ /* 0x040fe200078e00ff */
[C---:B------:R-:W-:Y:S01]  /*1470*/  LOP3.LUT R4, R2.reuse, 0x7, RZ, 0xc0, !PT ;  /* 0x0000000702047812 */ /* 0x040fe200078ec0ff */
[----:B------:R-:W-:Y:S01]  /*1480*/  IMAD.SHL.U32 R14, R2, 0x80, RZ ;  /* 0x00000080020e7824 */ /* 0x000fe200078e00ff */
[----:B------:R-:W-:Y:S01]  /*1490*/  LOP3.LUT R5, R5, 0x180, RZ, 0xc0, !PT ;  /* 0x0000018005057812 */ /* 0x000fe200078ec0ff */
[----:B------:R-:W-:Y:S01]  /*14a0*/  @P0 FMUL R34, R34, 0.25 ;  /* 0x3e80000022220820 */ /* 0x000fe20000400000 */
[--C-:B------:R-:W-:Y:S01]  /*14b0*/  SHF.R.U32.HI R7, RZ, 0x1, R2.reuse ;  /* 0x00000001ff077819 */ /* 0x100fe20000011602 */
[----:B------:R-:W-:Y:S01]  /*14c0*/  @!P3 FMUL R31, R31, 16777216 ;  /* 0x4b8000001f1fb820 */ /* 0x000fe20000400000 */
[----:B------:R-:W-:Y:S01]  /*14d0*/  SHF.L.U32 R6, R2, 0x6, RZ ;  /* 0x0000000602067819 */ /* 0x000fe200000006ff */
[C---:B------:R-:W-:Y:S01]  /*14e0*/  IMAD R15, R4.reuse, 0x10, R5 ;  /* 0x00000010040f7824 */ /* 0x040fe200078e0205 */
[----:B------:R-:W-:Y:S01]  /*14f0*/  LEA R4, R4, UR7, 0x3 ;  /* 0x0000000704047c11 */ /* 0x000fe2000f8e18ff */
[----:B------:R-:W-:Y:S01]  /*1500*/  FMUL R5, R48, 8388608 ;  /* 0x4b00000030057820 */ /* 0x000fe20000400000 */
[----:B------:R-:W-:Y:S01]  /*1510*/  LOP3.LUT R7, R7, 0x4, RZ, 0xc0, !PT ;  /* 0x0000000407077812 */ /* 0x000fe200078ec0ff */
[----:B------:R-:W-:Y:S01]  /*1520*/  @!P3 FMUL R30, R30, 16777216 ;  /* 0x4b8000001e1eb820 */ /* 0x000fe20000400000 */
[----:B------:R-:W-:Y:S01]  /*1530*/  LOP3.LUT R3, R3, 0xb8, RZ, 0xc0, !PT ;  /* 0x000000b803037812 */ /* 0x000fe200078ec0ff */
[----:B------:R-:W-:Y:S01]  /*1540*/  @!P3 FMUL R23, R23, 16777216 ;  /* 0x4b8000001717b820 */ /* 0x000fe20000400000 */
[----:B------:R-:W-:Y:S01]  /*1550*/  IADD3 R16, PT, PT, R7, R4, RZ ;  /* 0x0000000407107210 */ /* 0x000fe20007ffe0ff */
[----:B------:R-:W-:Y:S01]  /*1560*/  FMUL R4, R17, 8388608 ;  /* 0x4b00000011047820 */ /* 0x000fe20000400000 */
[----:B------:R-:W-:Y:S01]  /*1570*/  SHF.R.S32.HI R9, RZ, 0x4, R2 ;  /* 0x00000004ff097819 */ /* 0x000fe20000011402 */
[----:B------:R-:W-:Y:S01]  /*1580*/  @!P3 FMUL R22, R22, 16777216 ;  /* 0x4b8000001616b820 */ /* 0x000fe20000400000 */
[----:B------:R-:W-:Y:S01]  /*1590*/  LOP3.LUT R6, R3, 0x40, R6, 0xf8, !PT ;  /* 0x0000004003067812 */ /* 0x000fe200078ef806 */
[----:B------:R-:W-:Y:S01]  /*15a0*/  @!P3 FMUL R35, R35, 16777216 ;  /* 0x4b8000002323b820 */ /* 0x000fe20000400000 */
[----:B------:R-:W-:Y:S01]  /*15b0*/  SGXT R9, R9, 0x1 ;  /* 0x000000010909781a */ /* 0x000fe20000000200 */
[----:B------:R-:W-:Y:S01]  /*15c0*/  @!P3 FMUL R34, R34, 16777216 ;  /* 0x4b8000002222b820 */ /* 0x000fe20000400000 */
[----:B------:R-:W-:Y:S01]  /*15d0*/  FSEL R5, R5, R48, !P1 ;  /* 0x0000003005057208 */ /* 0x000fe20004800000 */
[----:B------:R-:W0:Y:S01]  /*15e0*/  LDCU.64 UR4, c[0x0][0x3e0] ;  /* 0x00007c00ff0477ac */ /* 0x000e220008000a00 */
[----:B------:R-:W-:Y:S01]  /*15f0*/  FSEL R4, R4, R17, !P2 ;  /* 0x0000001104047208 */ /* 0x000fe20005000000 */
[----:B------:R-:W-:Y:S01]  /*1600*/  @P0 FMUL R17, R17, 0.25 ;  /* 0x3e80000011110820 */ /* 0x000fe20000400000 */
[----:B------:R-:W-:-:S02]  /*1610*/  LOP3.LUT R9, R6, 0x240, R9, 0x78, !PT ;  /* 0x0000024006097812 */ /* 0x000fc400078e7809 */
[----:B------:R-:W-:Y:S01]  /*1620*/  IADD3 R3, PT, PT, R5, -0x3f3504f3, RZ ;  /* 0xc0cafb0d05037810 */ /* 0x000fe20007ffe0ff */
[----:B------:R-:W-:Y:S01]  /*1630*/  @!P3 FMUL R17, R17, 16777216 ;  /* 0x4b8000001111b820 */ /* 0x000fe20000400000 */
[----:B------:R-:W-:Y:S02]  /*1640*/  IADD3 R6, PT, PT, R4, -0x3f3504f3, RZ ;  /* 0xc0cafb0d04067810 */ /* 0x000fe40007ffe0ff */
[----:B------:R-:W-:Y:S02]  /*1650*/  LOP3.LUT R10, R3, 0xff800000, RZ, 0xc0, !PT ;  /* 0xff800000030a7812 */ /* 0x000fe400078ec0ff */
[----:B------:R-:W-:Y:S02]  /*1660*/  LOP3.LUT R13, R6, 0xff800000, RZ, 0xc0, !PT ;  /* 0xff800000060d7812 */ /* 0x000fe400078ec0ff */
[----:B------:R-:W-:Y:S02]  /*1670*/  FSEL R7, RZ, -23, P1 ;  /* 0xc1b80000ff077808 */ /* 0x000fe40000800000 */
[----:B------:R-:W-:-:S02]  /*1680*/  I2FP.F32.S32 R8, R10 ;  /* 0x0000000a00087245 */ /* 0x000fc40000201400 */
[----:B------:R-:W-:Y:S01]  /*1690*/  I2FP.F32.S32 R12, R13 ;  /* 0x0000000d000c7245 */ /* 0x000fe20000201400 */
[----:B------:R-:W-:Y:S01]  /*16a0*/  IMAD.IADD R13, R4, 0x1, -R13 ;  /* 0x00000001040d7824 */ /* 0x000fe200078e0a0d */
[----:B------:R-:W-:Y:S01]  /*16b0*/  FSETP.GT.AND P1, PT, |R48|, 8.50705917302346158658e+37, PT ;  /* 0x7e8000003000780b */ /* 0x000fe20003f24200 */
[----:B------:R-:W-:Y:S01]  /*16c0*/  FFMA.FTZ R7, R8, 1.1920928955078125e-07, R7 ;  /* 0x3400000008077823 */ /* 0x000fe20000010007 */
[----:B------:R-:W-:Y:S01]  /*16d0*/  FSETP.GEU.AND P2, PT, |R48|, 1.175494350822287508e-38, PT ;  /* 0x008000003000780b */ /* 0x000fe20003f4e200 */
[----:B------:R-:W-:Y:S01]  /*16e0*/  FFMA.FTZ R8, R12, 1.1920928955078125e-07, R11 ;  /* 0x340000000c087823 */ /* 0x000fe2000001000b */
[----:B------:R-:W-:Y:S01]  /*16f0*/  LOP3.LUT R19, R2, 0x10, RZ, 0xc0, !PT ;  /* 0x0000001002137812 */ /* 0x000fe200078ec0ff */
[----:B------:R-:W1:Y:S01]  /*1700*/  MUFU.RCP R11, R17 ;  /* 0x00000011000b7308 */ /* 0x000e620000001000 */
[----:B------:R-:W-:Y:S01]  /*1710*/  LOP3.LUT R15, R15, 0x48, R2, 0x78, !PT ;  /* 0x000000480f0f7812 */ /* 0x000fe200078e7802 */
[----:B------:R-:W-:Y:S01]  /*1720*/  FADD R13, R13, -1 ;  /* 0xbf8000000d0d7421 */ /* 0x000fe20000000000 */
[----:B0-----:R-:W-:Y:S01]  /*1730*/  UIMAD UR4, UR6, UR4, URZ ;  /* 0x00000004060472a4 */ /* 0x001fe2000f8e02ff */
[----:B------:R-:W-:Y:S01]  /*1740*/  IMAD R3, R19, 0x4, R16 ;  /* 0x0000000413037824 */ /* 0x000fe200078e0210 */
[----:B------:R-:W-:-:S02]  /*1750*/  LOP3.LUT R6, R15, 0x600, R14, 0xf8, !PT ;  /* 0x000006000f067812 */ /* 0x000fc400078ef80e */
[----:B------:R-:W-:Y:S01]  /*1760*/  MOV R19, 0x3dc6b27f ;  /* 0x3dc6b27f00137802 */ /* 0x000fe20000000f00 */
[----:B------:R-:W-:Y:S01]  /*1770*/  @P1 FMUL R48, R48, 0.25 ;  /* 0x3e80000030301820 */ /* 0x000fe20000400000 */
[----:B------:R-:W-:Y:S01]  /*1780*/  IADD3 R14, PT, PT, R5, -R10, RZ ;  /* 0x8000000a050e7210 */ /* 0x000fe20007ffe0ff */
[----:B------:R-:W-:Y:S01]  /*1790*/  @P1 FMUL R25, R25, 0.25 ;  /* 0x3e80000019191820 */ /* 0x000fe20000400000 */
[----:B------:R-:W-:Y:S01]  /*17a0*/  @P1 FMUL R24, R24, 0.25 ;  /* 0x3e80000018181820 */ /* 0x000fe20000400000 */
[----:B------:R-:W-:Y:S01]  /*17b0*/  @!P2 FMUL R48, R48, 16777216 ;  /* 0x4b8000003030a820 */ /* 0x000fe20000400000 */
[----:B------:R-:W-:Y:S01]  /*17c0*/  FFMA.FTZ R10, R13, R19, -0.16845393180847167969 ;  /* 0xbe2c7f300d0a7423 */ /* 0x000fe20000010013 */
[----:B------:R-:W-:Y:S01]  /*17d0*/  FADD R14, R14, -1 ;  /* 0xbf8000000e0e7421 */ /* 0x000fe20000000000 */
[----:B------:R-:W-:Y:S01]  /*17e0*/  @P1 FMUL R29, R29, 0.25 ;  /* 0x3e8000001d1d1820 */ /* 0x000fe20000400000 */
[----:B------:R-:W-:Y:S01]  /*17f0*/  @P1 FMUL R28, R28, 0.25 ;  /* 0x3e8000001c1c1820 */ /* 0x000fe20000400000 */
[C---:B-1----:R-:W-:Y:S01]  /*1800*/  FMUL R17, R11.reuse, R27 ;  /* 0x0000001b0b117220 */ /* 0x042fe20000400000 */
[C---:B------:R-:W-:Y:S01]  /*1810*/  FMUL R27, R11.reuse, R18 ;  /* 0x000000120b1b7220 */ /* 0x040fe20000400000 */
[C---:B------:R-:W-:Y:S01]  /*1820*/  FMUL R16, R11.reuse, R31 ;  /* 0x0000001f0b107220 */ /* 0x040fe20000400000 */
[----:B------:R-:W0:Y:S01]  /*1830*/  MUFU.RCP R18, R48 ;  /* 0x0000003000127308 */ /* 0x000e220000001000 */
[----:B------:R-:W-:Y:S01]  /*1840*/  FMUL R26, R11, R30 ;  /* 0x0000001e0b1a7220 */ /* 0x000fe20000400000 */
[----:B------:R-:W-:Y:S01]  /*1850*/  @P1 FMUL R21, R21, 0.25 ;  /* 0x3e80000015151820 */ /* 0x000fe20000400000 */
[----:B------:R-:W-:Y:S01]  /*1860*/  @P1 FMUL R20, R20, 0.25 ;  /* 0x3e80000014141820 */ /* 0x000fe20000400000 */
[----:B------:R-:W-:Y:S01]  /*1870*/  @P1 FMUL R33, R33, 0.25 ;  /* 0x3e80000021211820 */ /* 0x000fe20000400000 */
[----:B------:R-:W-:Y:S01]  /*1880*/  @P1 FMUL R32, R32, 0.25 ;  /* 0x3e80000020201820 */ /* 0x000fe20000400000 */
[C---:B------:R-:W-:Y:S01]  /*1890*/  FMUL R12, R11.reuse, R23 ;  /* 0x000000170b0c7220 */ /* 0x040fe20000400000 */
[C---:B------:R-:W-:Y:S01]  /*18a0*/  FMUL R30, R11.reuse, R22 ;  /* 0x000000160b1e7220 */ /* 0x040fe20000400000 */
[C---:B------:R-:W-:Y:S01]  /*18b0*/  FMUL R15, R11.reuse, R35 ;  /* 0x000000230b0f7220 */ /* 0x040fe20000400000 */
[----:B------:R-:W-:Y:S01]  /*18c0*/  FMUL R31, R11, R34 ;  /* 0x000000220b1f7220 */ /* 0x000fe20000400000 */
[----:B------:R-:W-:Y:S01]  /*18d0*/  FFMA.FTZ R10, R13, R10, 0.1716887056827545166 ;  /* 0x3e2fcf2a0d0a7423 */ /* 0x000fe2000001000a */
[----:B------:R-:W-:Y:S01]  /*18e0*/  FFMA.FTZ R11, R14, R19, -0.16845393180847167969 ;  /* 0xbe2c7f300e0b7423 */ /* 0x000fe20000010013 */
[----:B------:R-:W-:Y:S01]  /*18f0*/  @!P2 FMUL R25, R25, 16777216 ;  /* 0x4b8000001919a820 */ /* 0x000fe20000400000 */
[----:B------:R-:W-:Y:S01]  /*1900*/  @!P2 FMUL R24, R24, 16777216 ;  /* 0x4b8000001818a820 */ /* 0x000fe20000400000 */
[----:B------:R-:W-:Y:S01]  /*1910*/  @!P2 FMUL R29, R29, 16777216 ;  /* 0x4b8000001d1da820 */ /* 0x000fe20000400000 */
[----:B------:R-:W-:Y:S01]  /*1920*/  @!P2 FMUL R28, R28, 16777216 ;  /* 0x4b8000001c1ca820 */ /* 0x000fe20000400000 */
[----:B------:R-:W-:Y:S01]  /*1930*/  @!P2 FMUL R21, R21, 16777216 ;  /* 0x4b8000001515a820 */ /* 0x000fe20000400000 */
[----:B------:R-:W-:Y:S01]  /*1940*/  @!P2 FMUL R20, R20, 16777216 ;  /* 0x4b8000001414a820 */ /* 0x000fe20000400000 */
[----:B------:R-:W-:Y:S01]  /*1950*/  @!P2 FMUL R33, R33, 16777216 ;  /* 0x4b8000002121a820 */ /* 0x000fe20000400000 */
[----:B------:R-:W-:Y:S01]  /*1960*/  @!P2 FMUL R32, R32, 16777216 ;  /* 0x4b8000002020a820 */ /* 0x000fe20000400000 */
[C---:B------:R-:W-:Y:S01]  /*1970*/  FFMA.FTZ R10, R13.reuse, R10, -0.17900948226451873779 ;  /* 0xbe374e430d0a7423 */ /* 0x040fe2000001000a */
[----:B------:R-:W-:Y:S01]  /*1980*/  FFMA.FTZ R11, R14, R11, 0.1716887056827545166 ;  /* 0x3e2fcf2a0e0b7423 */ /* 0x000fe2000001000b */
[C---:B0-----:R-:W-:Y:S01]  /*1990*/  FMUL R22, R18.reuse, R25 ;  /* 0x0000001912167220 */ /* 0x041fe20000400000 */
[C---:B------:R-:W-:Y:S01]  /*19a0*/  FMUL R23, R18.reuse, R24 ;  /* 0x0000001812177220 */ /* 0x040fe20000400000 */
[C---:B------:R-:W-:Y:S01]  /*19b0*/  FMUL R29, R18.reuse, R29 ;  /* 0x0000001d121d7220 */ /* 0x040fe20000400000 */
[C---:B------:R-:W-:Y:S01]  /*19c0*/  FMUL R28, R18.reuse, R28 ;  /* 0x0000001c121c7220 */ /* 0x040fe20000400000 */
[C---:B------:R-:W-:Y:S01]  /*19d0*/  FMUL R21, R18.reuse, R21 ;  /* 0x0000001512157220 */ /* 0x040fe20000400000 */
[C---:B------:R-:W-:Y:S01]  /*19e0*/  FMUL R20, R18.reuse, R20 ;  /* 0x0000001412147220 */ /* 0x040fe20000400000 */
[C---:B------:R-:W-:Y:S01]  /*19f0*/  FMUL R25, R18.reuse, R32 ;  /* 0x0000002012197220 */ /* 0x040fe20000400000 */
[----:B------:R-:W-:Y:S01]  /*1a00*/  FMUL R24, R18, R33 ;  /* 0x0000002112187220 */ /* 0x000fe20000400000 */
[C---:B------:R-:W-:Y:S01]  /*1a10*/  FFMA.FTZ R18, R13.reuse, R10, 0.20512372255325317383 ;  /* 0x3e520bf40d127423 */ /* 0x040fe2000001000a */
[----:B------:R-:W-:Y:S01]  /*1a20*/  FFMA.FTZ R19, R14, R11, -0.17900948226451873779 ;  /* 0xbe374e430e137423 */ /* 0x000fe2000001000b */
[----:B------:R-:W-:Y:S01]  /*1a30*/  F2FP.F16.F32.PACK_AB R11, R28, R23 ;  /* 0x000000171c0b723e */ /* 0x000fe200000000ff */
[----:B------:R-:W-:Y:S01]  /*1a40*/  USHF.L.U32 UR8, UR4, 0x1, URZ ;  /* 0x0000000104087899 */ /* 0x000fe200080006ff */
[----:B------:R-:W-:Y:S01]  /*1a50*/  FFMA.FTZ R18, R13, R18, -0.24046532809734344482 ;  /* 0xbe763c8b0d127423 */ /* 0x000fe20000010012 */
[----:B------:R-:W-:Y:S01]  /*1a60*/  FFMA.FTZ R19, R14, R19, 0.20512372255325317383 ;  /* 0x3e520bf40e137423 */ /* 0x000fe20000010013 */
[----:B------:R-:W-:-:S02]  /*1a70*/  F2FP.F16.F32.PACK_AB R10, R20, R25 ;  /* 0x00000019140a723e */ /* 0x000fc400000000ff */
[----:B------:R-:W-:Y:S01]  /*1a80*/  F2FP.F16.F32.PACK_AB R25, R29, R22 ;  /* 0x000000161d19723e */ /* 0x000fe200000000ff */
[----:B------:R-:W-:Y:S01]  /*1a90*/  FFMA.FTZ R18, R13, R18, 0.28857114911079406738 ;  /* 0x3e93bf990d127423 */ /* 0x000fe20000010012 */
[----:B------:R-:W-:Y:S01]  /*1aa0*/  F2FP.F16.F32.PACK_AB R24, R21, R24 ;  /* 0x000000181518723e */ /* 0x000fe200000000ff */
[----:B------:R-:W-:Y:S01]  /*1ab0*/  FFMA.FTZ R19, R14, R19, -0.24046532809734344482 ;  /* 0xbe763c8b0e137423 */ /* 0x000fe20000010013 */
[----:B------:R-:W-:Y:S01]  /*1ac0*/  STS.64 [R9+UR7], R10 ;  /* 0x0000000a09007988 */ /* 0x000fe20008000a07 */
[----:B------:R-:W-:Y:S01]  /*1ad0*/  F2FP.F16.F32.PACK_AB R27, R26, R27 ;  /* 0x0000001b1a1b723e */ /* 0x000fe200000000ff */
[C---:B------:R-:W-:Y:S01]  /*1ae0*/  FFMA.FTZ R18, R13.reuse, R18, -0.36067417263984680176 ;  /* 0xbeb8aa490d127423 */ /* 0x040fe20000010012 */
[----:B------:R-:W-:Y:S01]  /*1af0*/  F2FP.F16.F32.PACK_AB R17, R16, R17 ;  /* 0x000000111011723e */ /* 0x000fe200000000ff */
[----:B------:R0:W-:Y:S01]  /*1b00*/  STS.64 [R9+UR7+0x100], R24 ;  /* 0x0001001809007988 */ /* 0x0001e20008000a07 */
[----:B------:R-:W-:Y:S01]  /*1b10*/  F2FP.F16.F32.PACK_AB R26, R30, R31 ;  /* 0x0000001f1e1a723e */ /* 0x000fe200000000ff */
[----:B------:R-:W-:Y:S01]  /*1b20*/  FFMA.FTZ R19, R14, R19, 0.28857114911079406738 ;  /* 0x3e93bf990e137423 */ /* 0x000fe20000010013 */
[----:B------:R-:W-:Y:S01]  /*1b30*/  F2FP.F16.F32.PACK_AB R16, R12, R15 ;  /* 0x0000000f0c10723e */ /* 0x000fe200000000ff */
[----:B------:R-:W-:Y:S01]  /*1b40*/  FFMA.FTZ R18, R13, R18, 0.48089820146560668945 ;  /* 0x3ef6384a0d127423 */ /* 0x000fe20000010012 */
[----:B------:R-:W1:Y:S01]  /*1b50*/  LDC R20, c[0x0][0x3e8] ;  /* 0x0000fa00ff147b82 */ /* 0x000e620000000800 */
[C---:B------:R-:W-:Y:S01]  /*1b60*/  FFMA.FTZ R19, R14.reuse, R19, -0.36067417263984680176 ;  /* 0xbeb8aa490e137423 */ /* 0x040fe20000010013 */
[----:B------:R-:W-:Y:S01]  /*1b70*/  ISETP.GE.U32.AND P2, PT, R5, 0x7f800000, PT ;  /* 0x7f8000000500780c */ /* 0x000fe20003f46070 */
[----:B------:R-:W-:Y:S01]  /*1b80*/  FFMA.FTZ R18, R13, R18, -0.72134751081466674805 ;  /* 0xbf38aa3b0d127423 */ /* 0x000fe20000010012 */
[----:B------:R-:W-:Y:S01]  /*1b90*/  SHF.R.U32.HI R15, RZ, 0x5, R2 ;  /* 0x00000005ff0f7819 */ /* 0x000fe20000011602 */
[----:B------:R-:W-:Y:S01]  /*1ba0*/  FFMA.FTZ R19, R14, R19, 0.48089820146560668945 ;  /* 0x3ef6384a0e137423 */ /* 0x000fe20000010013 */
[----:B------:R-:W-:Y:S01]  /*1bb0*/  IMAD R12, R0, UR5, RZ ;  /* 0x00000005000c7c24 */ /* 0x000fe2000f8e02ff */
[----:B0-----:R-:W-:Y:S01]  /*1bc0*/  LOP3.LUT R9, R9, 0x8, RZ, 0x3c, !PT ;  /* 0x0000000809097812 */ /* 0x001fe200078e3cff */
[----:B------:R-:W-:Y:S01]  /*1bd0*/  FMUL R18, R13, R18 ;  /* 0x000000120d127220 */ /* 0x000fe20000400000 */
[C---:B------:R-:W-:Y:S01]  /*1be0*/  FFMA.FTZ R19, R14.reuse, R19, -0.72134751081466674805 ;  /* 0xbf38aa3b0e137423 */ /* 0x040fe20000010013 */
[----:B------:R-:W0:Y:S01]  /*1bf0*/  LDC.64 R10, c[0x0][0x398] ;  /* 0x0000e600ff0a7b82 */ /* 0x000e220000000a00 */
[----:B------:R-:W-:Y:S01]  /*1c00*/  SGXT.U32 R15, R15, 0x2 ;  /* 0x000000020f0f781a */ /* 0x000fe20000000000 */
[----:B------:R-:W-:Y:S01]  /*1c10*/  STS.64 [R9+UR7+0x400], R26 ;  /* 0x0004001a09007988 */ /* 0x000fe20008000a07 */
[C---:B------:R-:W-:Y:S01]  /*1c20*/  FMUL R18, R13.reuse, R18 ;  /* 0x000000120d127220 */ /* 0x040fe20000400000 */
[----:B------:R-:W-:Y:S01]  /*1c30*/  FMUL R19, R14, R19 ;  /* 0x000000130e137220 */ /* 0x000fe20000400000 */
[----:B------:R-:W-:Y:S01]  /*1c40*/  ISETP.GE.U32.AND P1, PT, R4, 0x7f800000, PT ;  /* 0x7f8000000400780c */ /* 0x000fe20003f26070 */
[----:B------:R2:W-:Y:S01]  /*1c50*/  STS.64 [R9+UR7+0x500], R16 ;  /* 0x0005001009007988 */ /* 0x0005e20008000a07 */
[----:B------:R-:W-:Y:S01]  /*1c60*/  FFMA.FTZ R13, R13, 1.4426950216293334961, R18 ;  /* 0x3fb8aa3b0d0d7823 */ /* 0x000fe20000010012 */
[----:B------:R-:W-:Y:S01]  /*1c70*/  FMUL R19, R14, R19 ;  /* 0x000000130e137220 */ /* 0x000fe20000400000 */
[----:B------:R-:W-:Y:S01]  /*1c80*/  UIMAD.WIDE UR4, UR4, 0x2, URZ ;  /* 0x00000002040478a5 */ /* 0x000fe2000f8e02ff */
[----:B------:R-:W-:Y:S01]  /*1c90*/  BAR.SYNC.DEFER_BLOCKING 0x0 ;  /* 0x0000000000007b1d */ /* 0x000fe20000010000 */
[----:B------:R-:W-:Y:S01]  /*1ca0*/  FADD R25, R8, R13 ;  /* 0x0000000d08197221 */ /* 0x000fe20000000000 */
[----:B------:R-:W-:Y:S01]  /*1cb0*/  FFMA.FTZ R14, R14, 1.4426950216293334961, R19 ;  /* 0x3fb8aa3b0e0e7823 */ /* 0x000fe20000010013 */
[----:B------:R-:W-:-:S02]  /*1cc0*/  LOP3.LUT R8, R6, 0x8, RZ, 0x3c, !PT ;  /* 0x0000000806087812 */ /* 0x000fc400078e3cff */
[C---:B------:R-:W-:Y:S01]  /*1cd0*/  SHF.L.U32 R13, R12.reuse, 0x1, RZ ;  /* 0x000000010c0d7819 */ /* 0x040fe200000006ff */
[----:B------:R-:W-:Y:S01]  /*1ce0*/  FADD R24, R7, R14 ;  /* 0x0000000e07187221 */ /* 0x000fe20000000000 */
[----:B-1----:R-:W-:Y:S01]  /*1cf0*/  IMAD R14, R15, R20, RZ ;  /* 0x000000140f0e7224 */ /* 0x002fe200078e02ff */
[----:B--2---:R-:W-:Y:S01]  /*1d00*/  @P2 MOV R16, 0x7f800000 ;  /* 0x7f80000000102802 */ /* 0x004fe20000000f00 */
[----:B------:R-:W-:Y:S01]  /*1d10*/  IMAD.HI R12, R12, 0x2, RZ ;  /* 0x000000020c0c7827 */ /* 0x000fe200078e02ff */
[C---:B------:R-:W-:Y:S01]  /*1d20*/  FSETP.NEU.AND P0, PT, R5.reuse, RZ, PT ;  /* 0x000000ff0500720b */ /* 0x040fe20003f0d000 */
[----:B------:R-:W1:Y:S02]  /*1d30*/  LDCU UR4, c[0x0][0x3ec] ;  /* 0x00007d80ff0477ac */ /* 0x000e640008000800 */
[----:B------:R-:W-:Y:S01]  /*1d40*/  @P2 FFMA.FTZ R24, R5, R16, +INF ;  /* 0x7f80000005182423 */ /* 0x000fe20000010010 */
[----:B0-----:R-:W-:Y:S01]  /*1d50*/  IADD3 R22, P2, P3, R13, UR8, R10 ;  /* 0x000000080d167c10 */ /* 0x001fe2000fb5e00a */
[----:B------:R-:W-:Y:S01]  /*1d60*/  IMAD R13, R20, 0x4, R14 ;  /* 0x00000004140d7824 */ /* 0x000fe200078e020e */
[----:B------:R-:W-:-:S02]  /*1d70*/  LEA.HI R5, R2, 0x1c, RZ, 0x1b ;  /* 0x0000001c02057811 */ /* 0x000fc400078fd8ff */
[----:B------:R-:W-:Y:S02]  /*1d80*/  IADD3.X R26, PT, PT, R12, UR5, R11, P2, P3 ;  /* 0x000000050c1a7c10 */ /* 0x000fe400097e640b */
[C---:B------:R-:W-:Y:S01]  /*1d90*/  LEA R15, R20.reuse, R13, 0x2 ;  /* 0x0000000d140f7211 */ /* 0x040fe200078e10ff */
[----:B------:R-:W-:Y:S01]  /*1da0*/  IMAD R5, R5, R20, RZ ;  /* 0x0000001405057224 */ /* 0x000fe200078e02ff */
[----:B------:R-:W-:Y:S01]  /*1db0*/  @P1 MOV R11, 0x7f800000 ;  /* 0x7f800000000b1802 */ /* 0x000fe20000000f00 */
[----:B------:R-:W0:Y:S02]  /*1dc0*/  LDS.64 R6, [R6+UR7] ;  /* 0x0000000706067984 */ /* 0x000e240008000a00 */
[----:B------:R-:W-:Y:S01]  /*1dd0*/  IMAD R17, R20, 0x4, R15 ;  /* 0x0000000414117824 */ /* 0x000fe200078e020f */
[-C--:B------:R-:W-:Y:S01]  /*1de0*/  LEA R10, P3, R14, R22.reuse, 0x1 ;  /* 0x000000160e0a7211 */ /* 0x080fe200078608ff */
[----:B------:R-:W-:Y:S01]  /*1df0*/  @P1 FFMA.FTZ R25, R4, R11, +INF ;  /* 0x7f80000004191423 */ /* 0x000fe2000001000b */
[----:B------:R-:W2:Y:S01]  /*1e00*/  LDS.64 R8, [R8+UR7] ;  /* 0x0000000708087984 */ /* 0x000ea20008000a00 */
[----:B------:R-:W-:Y:S01]  /*1e10*/  LEA R12, P1, R13, R22, 0x1 ;  /* 0x000000160d0c7211 */ /* 0x000fe200078208ff */
[----:B-1----:R-:W-:Y:S01]  /*1e20*/  UIMAD UR4, UR6, UR4, URZ ;  /* 0x00000004060472a4 */ /* 0x002fe2000f8e02ff */
[----:B------:R-:W-:-:S02]  /*1e30*/  LEA R19, R20, R17, 0x2 ;  /* 0x0000001114137211 */ /* 0x000fc400078e10ff */
[----:B------:R-:W-:Y:S01]  /*1e40*/  LEA.HI.X.SX32 R11, R14, R26, 0x1, P3 ;  /* 0x0000001a0e0b7211 */ /* 0x000fe200018f0eff */
[----:B------:R-:W-:Y:S01]  /*1e50*/  USHF.L.U32 UR6, UR4, 0x2, URZ ;  /* 0x0000000204067899 */ /* 0x000fe200080006ff */
[----:B------:R-:W-:Y:S01]  /*1e60*/  LEA R21, R20, R19, 0x2 ;  /* 0x0000001314157211 */ /* 0x000fe200078e10ff */
[----:B------:R-:W-:Y:S01]  /*1e70*/  UIMAD.WIDE UR4, UR4, 0x4, URZ ;  /* 0x00000004040478a5 */ /* 0x000fe2000f8e02ff */
[----:B------:R-:W-:Y:S02]  /*1e80*/  FSETP.NEU.AND P2, PT, R4, RZ, PT ;  /* 0x000000ff0400720b */ /* 0x000fe40003f4d000 */
[----:B------:R-:W-:Y:S01]  /*1e90*/  LEA R14, P3, R15, R22, 0x1 ;  /* 0x000000160f0e7211 */ /* 0x000fe200078608ff */
[----:B------:R-:W-:Y:S01]  /*1ea0*/  IMAD R23, R20, 0x4, R21 ;  /* 0x0000000414177824 */ /* 0x000fe200078e0215 */
[----:B------:R-:W-:Y:S02]  /*1eb0*/  LEA.HI.X.SX32 R13, R13, R26, 0x1, P1 ;  /* 0x0000001a0d0d7211 */ /* 0x000fe400008f0eff */
[----:B------:R-:W-:-:S02]  /*1ec0*/  LEA R4, P4, R5, R22, 0x1 ;  /* 0x0000001605047211 */ /* 0x000fc400078808ff */
[----:B------:R-:W-:Y:S02]  /*1ed0*/  LEA R16, P1, R17, R22, 0x1 ;  /* 0x0000001611107211 */ /* 0x000fe400078208ff */
[-C--:B------:R-:W-:Y:S02]  /*1ee0*/  LEA.HI.X.SX32 R15, R15, R26.reuse, 0x1, P3 ;  /* 0x0000001a0f0f7211 */ /* 0x080fe400018f0eff */
[----:B------:R-:W-:Y:S02]  /*1ef0*/  LEA.HI.X.SX32 R5, R5, R26, 0x1, P4 ;  /* 0x0000001a05057211 */ /* 0x000fe400020f0eff */
[-C--:B------:R-:W-:Y:S02]  /*1f00*/  LEA R18, P3, R19, R22.reuse, 0x1 ;  /* 0x0000001613127211 */ /* 0x080fe400078608ff */
[----:B------:R-:W-:Y:S02]  /*1f10*/  LEA R20, P4, R21, R22, 0x1 ;  /* 0x0000001615147211 */ /* 0x000fe400078808ff */
[----:B------:R-:W-:-:S02]  /*1f20*/  LEA.HI.X.SX32 R17, R17, R26, 0x1, P1 ;  /* 0x0000001a11117211 */ /* 0x000fc400008f0eff */
[----:B------:R-:W-:Y:S02]  /*1f30*/  LEA R22, P5, R23, R22, 0x1 ;  /* 0x0000001617167211 */ /* 0x000fe400078a08ff */
[-C--:B------:R-:W-:Y:S02]  /*1f40*/  LEA.HI.X.SX32 R19, R19, R26.reuse, 0x1, P3 ;  /* 0x0000001a13137211 */ /* 0x080fe400018f0eff */
[-C--:B------:R-:W-:Y:S02]  /*1f50*/  LEA.HI.X.SX32 R21, R21, R26.reuse, 0x1, P4 ;  /* 0x0000001a15157211 */ /* 0x080fe400020f0eff */
[----:B------:R-:W-:Y:S01]  /*1f60*/  LEA.HI.X.SX32 R23, R23, R26, 0x1, P5 ;  /* 0x0000001a17177211 */ /* 0x000fe200028f0eff */
[----:B0-----:R0:W-:Y:S01]  /*1f70*/  STG.E.U16 desc[UR10][R10.64], R6 ;  /* 0x000000060a007986 */ /* 0x0011e2000c10150a */
[----:B------:R-:W-:Y:S01]  /*1f80*/  PRMT R28, R6, 0x7632, R28 ;  /* 0x00007632061c7816 */ /* 0x000fe2000000001c */
[----:B------:R-:W1:Y:S01]  /*1f90*/  LDC.64 R26, c[0x0][0x3a0] ;  /* 0x0000e800ff1a7b82 */ /* 0x000e620000000a00 */
[----:B------:R-:W-:Y:S01]  /*1fa0*/  FSEL R25, R25, -INF , P2 ;  /* 0xff80000019197808 */ /* 0x000fe20001000000 */
[----:B--2---:R2:W-:Y:S04]  /*1fb0*/  STG.E.U16 desc[UR10][R12.64], R8 ;  /* 0x000000080c007986 */ /* 0x0045e8000c10150a */
[----:B------:R3:W-:Y:S01]  /*1fc0*/  STG.E.U16 desc[UR10][R14.64], R28 ;  /* 0x0000001c0e007986 */ /* 0x0007e2000c10150a */
[----:B------:R-:W-:Y:S01]  /*1fd0*/  FFMA R25, R25, 0.69314718246459960938, R40 ;  /* 0x3f31721819197823 */ /* 0x000fe20000000028 */
[----:B0-----:R-:W-:-:S02]  /*1fe0*/  FSEL R11, R24, -INF , P0 ;  /* 0xff800000180b7808 */ /* 0x001fc40000000000 */
[----:B------:R-:W-:Y:S02]  /*1ff0*/  LOP3.LUT P0, RZ, R2, 0x60, RZ, 0xc0, !PT ;  /* 0x0000006002ff7812 */ /* 0x000fe4000780c0ff */
[----:B--2---:R-:W-:Y:S01]  /*2000*/  PRMT R13, R8, 0x7632, R13 ;  /* 0x00007632080d7816 */ /* 0x004fe2000000000d */
[----:B------:R-:W-:Y:S01]  /*2010*/  FFMA R24, R11, 0.69314718246459960938, R52 ;  /* 0x3f3172180b187823 */ /* 0x000fe20000000034 */
[----:B------:R-:W-:Y:S02]  /*2020*/  SHF.L.U32 R2, R2, 0x1, RZ ;  /* 0x0000000102027819 */ /* 0x000fe400000006ff */
[----:B---3--:R-:W-:Y:S01]  /*2030*/  PRMT R15, R7, 0x7632, R15 ;  /* 0x00007632070f7816 */ /* 0x008fe2000000000f */
[----:B------:R0:W-:Y:S01]  /*2040*/  STG.E.U16 desc[UR10][R16.64], R13 ;  /* 0x0000000d10007986 */ /* 0x0001e2000c10150a */
[----:B------:R-:W-:-:S03]  /*2050*/  LOP3.LUT R2, R2, 0x78, RZ, 0xc0, !PT ;  /* 0x0000007802027812 */ /* 0x000fc600078ec0ff */
[----:B------:R2:W-:Y:S04]  /*2060*/  STG.E.U16 desc[UR10][R18.64], R7 ;  /* 0x0000000712007986 */ /* 0x0005e8000c10150a */
[----:B------:R3:W-:Y:S01]  /*2070*/  STG.E.U16 desc[UR10][R20.64], R9 ;  /* 0x0000000914007986 */ /* 0x0007e2000c10150a */
[----:B0-----:R-:W-:-:S03]  /*2080*/  PRMT R17, R9, 0x7632, R17 ;  /* 0x0000763209117816 */ /* 0x001fc60000000011 */
[----:B------:R3:W-:Y:S01]  /*2090*/  STG.E.U16 desc[UR10][R22.64], R15 ;  /* 0x0000000f16007986 */ /* 0x0007e2000c10150a */
[----:B--2---:R-:W-:-:S03]  /*20a0*/  SHF.L.U32 R7, R0, 0x2, RZ ;  /* 0x0000000200077819 */ /* 0x004fc600000006ff */
[----:B------:R3:W-:Y:S01]  /*20b0*/  STG.E.U16 desc[UR10][R4.64], R17 ;  /* 0x0000001104007986 */ /* 0x0007e2000c10150a */
[----:B------:R-:W-:Y:S01]  /*20c0*/  IMAD.HI R0, R0, 0x4, RZ ;  /* 0x0000000400007827 */ /* 0x000fe200078e02ff */
[----:B------:R-:W-:Y:S01]  /*20d0*/  BAR.SYNC.DEFER_BLOCKING 0x0 ;  /* 0x0000000000007b1d */ /* 0x000fe20000010000 */
[----:B-1----:R-:W-:-:S04]  /*20e0*/  IADD3 R6, P1, P2, R7, UR6, R26 ;  /* 0x0000000607067c10 */ /* 0x002fc8000fa3e01a */
[----:B------:R-:W-:Y:S01]  /*20f0*/  IADD3.X R7, PT, PT, R0, UR5, R27, P1, P2 ;  /* 0x0000000500077c10 */ /* 0x000fe20008fe441b */
[----:B------:R3:W-:Y:S02]  /*2100*/  STS.64 [R2+UR7], R24 ;  /* 0x0000001802007988 */ /* 0x0007e40008000a07 */
[----:B------:R-:W-:Y:S06]  /*2110*/  BAR.SYNC.DEFER_BLOCKING 0x0 ;  /* 0x0000000000007b1d */ /* 0x000fec0000010000 */
[----:B------:R-:W-:Y:S05]  /*2120*/  @P0 EXIT ;  /* 0x000000000000094d */ /* 0x000fea0003800000 */
[----:B------:R-:W0:Y:S04]  /*2130*/  LDS R3, [R3] ;  /* 0x0000000003037984 */ /* 0x000e280000000800 */
[----:B0-----:R-:W-:Y:S01]  /*2140*/  STG.E desc[UR10][R6.64], R3 ;  /* 0x0000000306007986 */ /* 0x001fe2000c10190a */
[----:B------:R-:W-:Y:S05]  /*2150*/  EXIT ;  /* 0x000000000000794d */ /* 0x000fea0003800000 */
.L_x_2:
[----:B------:R-:W-:-:S00]  /*2160*/  BRA `(.L_x_2) ;  /* 0xfffffffc00fc7947 */ /* 0x000fc0000383ffff */
[----:B------:R-:W-:-:S00]  /*2170*/  NOP ;  /* 0x0000000000007918 */ /* 0x000fc00000000000 */
        /* <DEDUP_REMOVED lines=8> */
.L_x_3:


//--------------------- .nv.global.init           --------------------------
	.section	.nv.global.init,"aw",@progbits
.nv.global.init:
	.type		_$_str,@object
	.size		_$_str,(.L_0 - _$_str)
_$_str:
        /*0000*/ 	.byte	0x5f, 0x5f, 0x43, 0x55, 0x44, 0x41, 0x5f, 0x46, 0x54, 0x5a, 0x00
.L_0:


//--------------------- .nv.shared.attn_fwd       --------------------------
	.section	.nv.shared.attn_fwd,"aw",@nobits
	.sectionflags	@""
	.align	16
	.zero		1024


//--------------------- .nv.shared.reserved.0     --------------------------
	.section	.nv.shared.reserved.0,"aw",@nobits
	.weak		__nv_reservedSMEM_offset_0_alias
	.size		__nv_reservedSMEM_offset_0_alias, 0, 64
	.other		__nv_reservedSMEM_offset_0_alias,@"STO_CUDA_RESERVED_SHARED STV_DEFAULT"
__nv_reservedSMEM_offset_0_alias:
	.zero		0
	.zero		64


//--------------------- .nv.constant0.attn_fwd    --------------------------
	.section	.nv.constant0.attn_fwd,"a",@progbits
	.sectionflags	@""
	.align	4
.nv.constant0.attn_fwd:
	.zero		1032


//--------------------- SYMBOLS --------------------------

	.type		.nv.reservedSmem.offset0,@object
	.size		.nv.reservedSmem.offset0,0x4
	.type		.nv.reservedSmem.cap,@object
	.size		.nv.reservedSmem.cap,0x4
